def gluon_tcgen05(
    a_ptr,
    b_ptr,
    c_ptr,
    M,
    N,
    K,
    stride_am,
    stride_bk,
    stride_cm,
    BLOCK_M: gl.constexpr,
    BLOCK_N: gl.constexpr,
    BLOCK_K: gl.constexpr,
    DTYPE: gl.constexpr,
    A_LAYOUT: gl.constexpr,
    B_LAYOUT: gl.constexpr,
    C_LAYOUT: gl.constexpr,
    B_SHAPE: gl.constexpr,
    TMEM_LAYOUT: gl.constexpr,
    TMEM_REG: gl.constexpr,
    TRANS_B: gl.constexpr,
    NUM_BUFFERS: gl.constexpr,
):
    a_desc = tma.make_tensor_descriptor(
        a_ptr, [M, K], [stride_am, 1], [BLOCK_M, BLOCK_K], A_LAYOUT
    )
    b_desc = tma.make_tensor_descriptor(
        b_ptr,
        [N, K] if TRANS_B else [K, N],
        [stride_bk, 1],
        B_SHAPE,
        B_LAYOUT,
    )
    c_desc = tma.make_tensor_descriptor(
        c_ptr, [M, N], [stride_cm, 1], [BLOCK_M, BLOCK_N], C_LAYOUT
    )

    a_bufs = gl.allocate_shared_memory(
        DTYPE, [NUM_BUFFERS, BLOCK_M, BLOCK_K], A_LAYOUT
    )
    b_bufs = gl.allocate_shared_memory(DTYPE, [NUM_BUFFERS] + B_SHAPE, B_LAYOUT)

    pid_m = gl.program_id(0)
    pid_n = gl.program_id(1)
    off_m = pid_m * BLOCK_M
    off_n = pid_n * BLOCK_N

    tma_bars = gl.allocate_shared_memory(
        gl.int64, [NUM_BUFFERS, 1], mbarrier.MBarrierLayout()
    )
    mma_bars = gl.allocate_shared_memory(
        gl.int64, [NUM_BUFFERS, 1], mbarrier.MBarrierLayout()
    )
    for i in gl.static_range(NUM_BUFFERS):
        mbarrier.init(tma_bars.index(i), count=1)
        mbarrier.init(mma_bars.index(i), count=1)

    acc_tmem = allocate_tensor_memory(gl.float32, [BLOCK_M, BLOCK_N], TMEM_LAYOUT)
    idx = 0
    phase = 0
    use_acc = False
    for k in range(0, K, BLOCK_K):
        a = a_bufs.index(idx)
        b = b_bufs.index(idx)
        tma_bar = tma_bars.index(idx)
        mma_bar = mma_bars.index(idx)
        mbarrier.expect(
            tma_bar, a_desc.block_type.nbytes + b_desc.block_type.nbytes
        )
        tma.async_copy_global_to_shared(a_desc, [off_m, k], tma_bar, a)
        tma.async_copy_global_to_shared(
            b_desc, [off_n, k] if TRANS_B else [k, off_n], tma_bar, b
        )
        mbarrier.wait(tma_bar, phase=phase)

        if TRANS_B:
            b = b.permute((1, 0))
        tcgen05_mma(a, b, acc_tmem, use_acc=use_acc)
        tcgen05_commit(mma_bar)
        mbarrier.wait(mma_bar, phase=phase)
        use_acc = True

        idx += 1
        if idx == NUM_BUFFERS:
            idx = 0
            phase ^= 1

    for i in gl.static_range(NUM_BUFFERS):
        mbarrier.invalidate(tma_bars.index(i))
        mbarrier.invalidate(mma_bars.index(i))

    acc = acc_tmem.load(TMEM_REG)
    c_smem = gl.allocate_shared_memory(DTYPE, [BLOCK_M, BLOCK_N], C_LAYOUT)
    c_smem.store(acc.to(DTYPE))
    fence_async_shared()
    tma.async_copy_shared_to_global(c_desc, [off_m, off_n], c_smem)
    tma.store_wait(pendings=0)

# config = {"BLOCK_K": 32, "BLOCK_M": 128, "BLOCK_N": 64, "arch": "sm_100", "dtype": "fp8e4m3", "num_buffers": 2, "num_warps": 8, "trans_b": 1}
# arch = sm_100


// ===== COMPILED SASS (sm_100a) =====

	.target	sm_100a

	.elftype	@"ET_EXEC"


//--------------------- .note.nv.tkinfo           --------------------------
	.section	.note.nv.tkinfo,"",@"SHT_NOTE"
	.sectionflags	@"SHF_NOTE_NV_TKINFO"
	.tkinfo
        /*0018*/ 	.word	0x00000081
        /*0030*/ 	.string	""
        /*0030*/ 	.string	"ptxas-blackwell"
        /*0030*/ 	.string	"Cuda compilation tools, release 12.9, V12.9.86"
        /*0030*/ 	.string	"Build cuda_12.9.r12.9/compiler.36037853_0"
        /*0030*/ 	.string	"-v  -suppress-debug-info  -lineinfo  -arch sm_100a "



//--------------------- .note.nv.cuver            --------------------------
	.section	.note.nv.cuver,"",@"SHT_NOTE"
	.sectionflags	@"SHF_NOTE_NV_CUVER"
        /*0018*/ 	.short	0x0001
        /*001a*/ 	.short	0x0064
        /*001c*/ 	.short	0x0001
        /*001e*/ 	.short	0x0000
        /*0020*/ 	.short	0x0001
        /*0022*/ 	.short	0x0000


//--------------------- .nv.info                  --------------------------
	.section	.nv.info,"",@"SHT_CUDA_INFO"
	.align	4


	//----- nvinfo : EIATTR_REGCOUNT
	.align		4
        /*0000*/ 	.byte	0x04, 0x2f
        /*0002*/ 	.short	(.L_4 - .L_3)
	.align		4
.L_3:
        /*0004*/ 	.word	index@(gluon_tcgen05)
        /*0008*/ 	.word	0x00000027


	//----- nvinfo : EIATTR_FRAME_SIZE
	.align		4
.L_4:
        /*000c*/ 	.byte	0x04, 0x11
        /*000e*/ 	.short	(.L_6 - .L_5)
	.align		4
.L_5:
        /*0010*/ 	.word	index@($__internal_2_$__cuda_sm10x_tcgen05_guardrail_trap_unallocated_columns_being_dealloced)
        /*0014*/ 	.word	0x00000000


	//----- nvinfo : EIATTR_FRAME_SIZE
	.align		4
.L_6:
        /*0018*/ 	.byte	0x04, 0x11
        /*001a*/ 	.short	(.L_8 - .L_7)
	.align		4
.L_7:
        /*001c*/ 	.word	index@($__internal_1_$__cuda_sm10x_tcgen05_guardrail_trap_phase_invalid_during_alloc)
        /*0020*/ 	.word	0x00000000


	//----- nvinfo : EIATTR_FRAME_SIZE
	.align		4
.L_8:
        /*0024*/ 	.byte	0x04, 0x11
        /*0026*/ 	.short	(.L_10 - .L_9)
	.align		4
.L_9:
        /*0028*/ 	.word	index@($__internal_0_$__cuda_sm10x_tcgen05_guardrail_trap_col_being_dealloced_not_returned_by_alloc)
        /*002c*/ 	.word	0x00000000


	//----- nvinfo : EIATTR_FRAME_SIZE
	.align		4
.L_10:
        /*0030*/ 	.byte	0x04, 0x11
        /*0032*/ 	.short	(.L_12 - .L_11)
	.align		4
.L_11:
        /*0034*/ 	.word	index@(gluon_tcgen05)
        /*0038*/ 	.word	0x00000000


	//----- nvinfo : EIATTR_MIN_STACK_SIZE
	.align		4
.L_12:
        /*003c*/ 	.byte	0x04, 0x12
        /*003e*/ 	.short	(.L_14 - .L_13)
	.align		4
.L_13:
        /*0040*/ 	.word	index@(gluon_tcgen05)
        /*0044*/ 	.word	0x00000000
.L_14:


//--------------------- .nv.info.gluon_tcgen05    --------------------------
	.section	.nv.info.gluon_tcgen05,"",@"SHT_CUDA_INFO"
	.sectionflags	@""
	.align	4


	//----- nvinfo : EIATTR_CUDA_API_VERSION
	.align		4
        /*0000*/ 	.byte	0x04, 0x37
        /*0002*/ 	.short	(.L_16 - .L_15)
.L_15:
        /*0004*/ 	.word	0x00000081


	//----- nvinfo : EIATTR_KPARAM_INFO
	.align		4
.L_16:
        /*0008*/ 	.byte	0x04, 0x17
        /*000a*/ 	.short	(.L_18 - .L_17)
.L_17:
        /*000c*/ 	.word	0x00000000
        /*0010*/ 	.short	0x000a
        /*0012*/ 	.short	0x0048
        /*0014*/ 	.byte	0x00, 0xf4, 0x21, 0x00


	//----- nvinfo : EIATTR_KPARAM_INFO
	.align		4
.L_18:
        /*0018*/ 	.byte	0x04, 0x17
        /*001a*/ 	.short	(.L_20 - .L_19)
.L_19:
        /*001c*/ 	.word	0x00000000
        /*0020*/ 	.short	0x0009
        /*0022*/ 	.short	0x0040
        /*0024*/ 	.byte	0x00, 0xf4, 0x21, 0x00


	//----- nvinfo : EIATTR_KPARAM_INFO
	.align		4
.L_20:
        /*0028*/ 	.byte	0x04, 0x17
        /*002a*/ 	.short	(.L_22 - .L_21)
.L_21:
        /*002c*/ 	.word	0x00000000
        /*0030*/ 	.short	0x0008
        /*0032*/ 	.short	0x0038
        /*0034*/ 	.byte	0x00, 0xf0, 0x21, 0x00


	//----- nvinfo : EIATTR_KPARAM_INFO
	.align		4
.L_22:
        /*0038*/ 	.byte	0x04, 0x17
        /*003a*/ 	.short	(.L_24 - .L_23)
.L_23:
        /*003c*/ 	.word	0x00000000
        /*0040*/ 	.short	0x0007
        /*0042*/ 	.short	0x0030
        /*0044*/ 	.byte	0x00, 0xf0, 0x21, 0x00


	//----- nvinfo : EIATTR_KPARAM_INFO
	.align		4
.L_24:
        /*0048*/ 	.byte	0x04, 0x17
        /*004a*/ 	.short	(.L_26 - .L_25)
.L_25:
        /*004c*/ 	.word	0x00000000
        /*0050*/ 	.short	0x0006
        /*0052*/ 	.short	0x0028
        /*0054*/ 	.byte	0x00, 0xf0, 0x21, 0x00


	//----- nvinfo : EIATTR_KPARAM_INFO
	.align		4
.L_26:
        /*0058*/ 	.byte	0x04, 0x17
        /*005a*/ 	.short	(.L_28 - .L_27)
.L_27:
        /*005c*/ 	.word	0x00000000
        /*0060*/ 	.short	0x0005
        /*0062*/ 	.short	0x0020
        /*0064*/ 	.byte	0x00, 0xf0, 0x11, 0x00


	//----- nvinfo : EIATTR_KPARAM_INFO
	.align		4
.L_28:
        /*0068*/ 	.byte	0x04, 0x17
        /*006a*/ 	.short	(.L_30 - .L_29)
.L_29:
        /*006c*/ 	.word	0x00000000
        /*0070*/ 	.short	0x0004
        /*0072*/ 	.short	0x001c
        /*0074*/ 	.byte	0x00, 0xf0, 0x11, 0x00


	//----- nvinfo : EIATTR_KPARAM_INFO
	.align		4
.L_30:
        /*0078*/ 	.byte	0x04, 0x17
        /*007a*/ 	.short	(.L_32 - .L_31)
.L_31:
        /*007c*/ 	.word	0x00000000
        /*0080*/ 	.short	0x0003
        /*0082*/ 	.short	0x0018
        /*0084*/ 	.byte	0x00, 0xf0, 0x11, 0x00


	//----- nvinfo : EIATTR_KPARAM_INFO
	.align		4
.L_32:
        /*0088*/ 	.byte	0x04, 0x17
        /*008a*/ 	.short	(.L_34 - .L_33)
.L_33:
        /*008c*/ 	.word	0x00000000
        /*0090*/ 	.short	0x0002
        /*0092*/ 	.short	0x0010
        /*0094*/ 	.byte	0x00, 0xf4, 0x21, 0x00


	//----- nvinfo : EIATTR_KPARAM_INFO
	.align		4
.L_34:
        /*0098*/ 	.byte	0x04, 0x17
        /*009a*/ 	.short	(.L_36 - .L_35)
.L_35:
        /*009c*/ 	.word	0x00000000
        /*00a0*/ 	.short	0x0001
        /*00a2*/ 	.short	0x0008
        /*00a4*/ 	.byte	0x00, 0xf4, 0x21, 0x00


	//----- nvinfo : EIATTR_KPARAM_INFO
	.align		4
.L_36:
        /*00a8*/ 	.byte	0x04, 0x17
        /*00aa*/ 	.short	(.L_38 - .L_37)
.L_37:
        /*00ac*/ 	.word	0x00000000
        /*00b0*/ 	.short	0x0000
        /*00b2*/ 	.short	0x0000
        /*00b4*/ 	.byte	0x00, 0xf4, 0x21, 0x00


	//----- nvinfo : EIATTR_AT_ENTRY_FRAGMENTS
	.align		4
.L_38:
        /*00b8*/ 	.byte	0x04, 0x4f
        /*00ba*/ 	.short	(.L_40 - .L_39)


	//   ....[0]....
.L_39:
        /*00bc*/ 	.word	0x00000004


	//----- nvinfo : EIATTR_RESERVED_SMEM_USED
	.align		4
.L_40:
        /*00c0*/ 	.byte	0x01, 0x41
	.zero		2


	//----- nvinfo : EIATTR_SPARSE_MMA_MASK
	.align		4
        /*00c4*/ 	.byte	0x03, 0x50
        /*00c6*/ 	.short	0x0000


	//----- nvinfo : EIATTR_TCGEN05_1CTA_USED
	.align		4
        /*00c8*/ 	.byte	0x01, 0x51
	.zero		2


	//----- nvinfo : EIATTR_MAXREG_COUNT
	.align		4
        /*00cc*/ 	.byte	0x03, 0x1b
        /*00ce*/ 	.short	0x00ff


	//----- nvinfo : EIATTR_NUM_BARRIERS
	.align		4
        /*00d0*/ 	.byte	0x02, 0x4c
        /*00d2*/ 	.byte	0x01
	.zero		1


	//----- nvinfo : EIATTR_INT_WARP_WIDE_INSTR_OFFSETS
	.align		4
        /*00d4*/ 	.byte	0x04, 0x31
        /*00d6*/ 	.short	(.L_42 - .L_41)


	//   ....[0]....
.L_41:
        /*00d8*/ 	.word	0x00001690


	//   ....[1]....
        /*00dc*/ 	.word	0x000016b0


	//   ....[2]....
        /*00e0*/ 	.word	0x00001740


	//   ....[3]....
        /*00e4*/ 	.word	0x000018f0


	//   ....[4]....
        /*00e8*/ 	.word	0x00001900


	//   ....[5]....
        /*00ec*/ 	.word	0x00001910


	//   ....[6]....
        /*00f0*/ 	.word	0x00001920


	//   ....[7]....
        /*00f4*/ 	.word	0x00001b10


	//   ....[8]....
        /*00f8*/ 	.word	0x00001b20


	//   ....[9]....
        /*00fc*/ 	.word	0x00001ca0


	//   ....[10]....
        /*0100*/ 	.word	0x00001cf0


	//   ....[11]....
        /*0104*/ 	.word	0x00001d00


	//   ....[12]....
        /*0108*/ 	.word	0x00001d30


	//   ....[13]....
        /*010c*/ 	.word	0x00001eb0


	//   ....[14]....
        /*0110*/ 	.word	0x00001ec0


	//   ....[15]....
        /*0114*/ 	.word	0x00002180


	//   ....[16]....
        /*0118*/ 	.word	0x00002190


	//   ....[17]....
        /*011c*/ 	.word	0x000024d0


	//   ....[18]....
        /*0120*/ 	.word	0x00002520


	//----- nvinfo : EIATTR_COOP_GROUP_MASK_REGIDS
	.align		4
.L_42:
        /*0124*/ 	.byte	0x04, 0x29
        /*0126*/ 	.short	(.L_44 - .L_43)


	//   ....[0]....
.L_43:
        /*0128*/ 	.word	0xffffffff


	//   ....[1]....
        /*012c*/ 	.word	0xffffffff


	//   ....[2]....
        /*0130*/ 	.word	0xffffffff


	//   ....[3]....
        /*0134*/ 	.word	0xffffffff


	//   ....[4]....
        /*0138*/ 	.word	0xffffffff


	//   ....[5]....
        /*013c*/ 	.word	0xffffffff


	//   ....[6]....
        /*0140*/ 	.word	0xffffffff


	//   ....[7]....
        /*0144*/ 	.word	0xffffffff


	//   ....[8]....
        /*0148*/ 	.word	0xffffffff


	//   ....[9]....
        /*014c*/ 	.word	0xffffffff


	//----- nvinfo : EIATTR_COOP_GROUP_INSTR_OFFSETS
	.align		4
.L_44:
        /*0150*/ 	.byte	0x04, 0x28
        /*0152*/ 	.short	(.L_46 - .L_45)


	//   ....[0]....
.L_45:
        /*0154*/ 	.word	0x00000050


	//   ....[1]....
        /*0158*/ 	.word	0x00000310


	//   ....[2]....
        /*015c*/ 	.word	0x000004f0


	//   ....[3]....
        /*0160*/ 	.word	0x00000980


	//   ....[4]....
        /*0164*/ 	.word	0x00000ac0


	//   ....[5]....
        /*0168*/ 	.word	0x00000fa0


	//   ....[6]....
        /*016c*/ 	.word	0x000010e0


	//   ....[7]....
        /*0170*/ 	.word	0x00001530


	//   ....[8]....
        /*0174*/ 	.word	0x00002360


	//   ....[9]....
        /*0178*/ 	.word	0x000025d0


	//----- nvinfo : EIATTR_VRC_CTA_INIT_COUNT
	.align		4
.L_46:
        /*017c*/ 	.byte	0x02, 0x4a
        /*017e*/ 	.byte	0x80
	.zero		1


	//----- nvinfo : EIATTR_MBARRIER_INSTR_OFFSETS
	.align		4
        /*0180*/ 	.byte	0x04, 0x39
        /*0182*/ 	.short	(.L_48 - .L_47)


	//   ....[0]....
.L_47:
        /*0184*/ 	.word	0x00001760
        /*0188*/ 	.word	0x000000ff
        /*018c*/ 	.word	0x00003000
        /*0190*/ 	.short	0x0100
        /*0192*/ 	.byte	0x08
	.zero		1


	//   ....[1]....
        /*0194*/ 	.word	0x00001770
        /*0198*/ 	.word	0x000000ff
        /*019c*/ 	.word	0x00003010
        /*01a0*/ 	.short	0x0100
        /*01a2*/ 	.byte	0x08
	.zero		1


	//   ....[2]....
        /*01a4*/ 	.word	0x00001820
        /*01a8*/ 	.word	0x000000ff
        /*01ac*/ 	.word	0x00003008
        /*01b0*/ 	.short	0x0100
        /*01b2*/ 	.byte	0x08
	.zero		1


	//   ....[3]....
        /*01b4*/ 	.word	0x00001830
        /*01b8*/ 	.word	0x000000ff
        /*01bc*/ 	.word	0x00003018
        /*01c0*/ 	.short	0x0100
        /*01c2*/ 	.byte	0x08
	.zero		1


	//   ....[4]....
        /*01c4*/ 	.word	0x00001a00
        /*01c8*/ 	.word	0x000000ff
        /*01cc*/ 	.word	0x00003000
        /*01d0*/ 	.short	0x010a
        /*01d2*/ 	.byte	0x08
	.zero		1


	//   ....[5]....
        /*01d4*/ 	.word	0x00001b70
        /*01d8*/ 	.word	0x000000ff
        /*01dc*/ 	.word	0x00003010
        /*01e0*/ 	.short	0x010a
        /*01e2*/ 	.byte	0x08
	.zero		1


	//   ....[6]....
        /*01e4*/ 	.word	0x00001da0
        /*01e8*/ 	.word	0x000000ff
        /*01ec*/ 	.word	0x00003000
        /*01f0*/ 	.short	0x010a
        /*01f2*/ 	.byte	0x09
	.zero		1


	//   ....[7]....
        /*01f4*/ 	.word	0x00001f00
        /*01f8*/ 	.word	0x000000ff
        /*01fc*/ 	.word	0x00003010
        /*0200*/ 	.short	0x010a
        /*0202*/ 	.byte	0x09
	.zero		1


	//   ....[8]....
        /*0204*/ 	.word	0x00001fd0
        /*0208*/ 	.word	0x000000ff
        /*020c*/ 	.word	0x00003000
        /*0210*/ 	.short	0x0108
        /*0212*/ 	.byte	0x08
	.zero		1


	//   ....[9]....
        /*0214*/ 	.word	0x00001fe0
        /*0218*/ 	.word	0x000000ff
        /*021c*/ 	.word	0x00003010
        /*0220*/ 	.short	0x0108
        /*0222*/ 	.byte	0x08
	.zero		1


	//   ....[10]....
        /*0224*/ 	.word	0x00002030
        /*0228*/ 	.word	0x000000ff
        /*022c*/ 	.word	0x00003008
        /*0230*/ 	.short	0x0108
        /*0232*/ 	.byte	0x08
	.zero		1


	//   ....[11]....
        /*0234*/ 	.word	0x00002040
        /*0238*/ 	.word	0x000000ff
        /*023c*/ 	.word	0x00003018
        /*0240*/ 	.short	0x0108
        /*0242*/ 	.byte	0x08
	.zero		1


	//   ....[12]....
        /*0244*/ 	.word	0x000025f0
        /*0248*/ 	.word	0x000000ff
        /*024c*/ 	.word	0x00003000
        /*0250*/ 	.short	0x010a
        /*0252*/ 	.byte	0x08
	.zero		1


	//   ....[13]....
        /*0254*/ 	.word	0x00002620
        /*0258*/ 	.word	0x000000ff
        /*025c*/ 	.word	0x00003010
        /*0260*/ 	.short	0x010a
        /*0262*/ 	.byte	0x08
	.zero		1


	//   ....[14]....
        /*0264*/ 	.word	0x00002650
        /*0268*/ 	.word	0x000000ff
        /*026c*/ 	.word	0x00003000
        /*0270*/ 	.short	0x010a
        /*0272*/ 	.byte	0x09
	.zero		1


	//   ....[15]....
        /*0274*/ 	.word	0x00002680
        /*0278*/ 	.word	0x000000ff
        /*027c*/ 	.word	0x00003010
        /*0280*/ 	.short	0x010a
        /*0282*/ 	.byte	0x09
	.zero		1


	//----- nvinfo : EIATTR_NUM_MBARRIERS
	.align		4
.L_48:
        /*0284*/ 	.byte	0x03, 0x38
        /*0286*/ 	.short	0x0004


	//----- nvinfo : EIATTR_EXIT_INSTR_OFFSETS
	.align		4
        /*0288*/ 	.byte	0x04, 0x1c
        /*028a*/ 	.short	(.L_50 - .L_49)


	//   ....[0]....
.L_49:
        /*028c*/ 	.word	0x000025e0


	//----- nvinfo : EIATTR_REQNTID
	.align		4
.L_50:
        /*0290*/ 	.byte	0x04, 0x10
        /*0292*/ 	.short	(.L_52 - .L_51)
.L_51:
        /*0294*/ 	.word	0x00000100
        /*0298*/ 	.word	0x00000001
        /*029c*/ 	.word	0x00000001


	//----- nvinfo : EIATTR_CRS_STACK_SIZE
	.align		4
.L_52:
        /*02a0*/ 	.byte	0x04, 0x1e
        /*02a2*/ 	.short	(.L_54 - .L_53)
.L_53:
        /*02a4*/ 	.word	0x00000000


	//----- nvinfo : EIATTR_CBANK_PARAM_SIZE
	.align		4
.L_54:
        /*02a8*/ 	.byte	0x03, 0x19
        /*02aa*/ 	.short	0x0050


	//----- nvinfo : EIATTR_PARAM_CBANK
	.align		4
        /*02ac*/ 	.byte	0x04, 0x0a
        /*02ae*/ 	.short	(.L_56 - .L_55)
	.align		4
.L_55:
        /*02b0*/ 	.word	index@(.nv.constant0.gluon_tcgen05)
        /*02b4*/ 	.short	0x0380
        /*02b6*/ 	.short	0x0050


	//----- nvinfo : EIATTR_SW_WAR
	.align		4
.L_56:
        /*02b8*/ 	.byte	0x04, 0x36
        /*02ba*/ 	.short	(.L_58 - .L_57)
.L_57:
        /*02bc*/ 	.word	0x00000008
.L_58:


//--------------------- .nv.compat                --------------------------
	.section	.nv.compat,"",@"SHT_CUDA_COMPAT_INFO"
	.align	4
        /*0000*/ 	.byte	0x02, 0x02, 0x02, 0x00, 0x02, 0x05, 0x05, 0x00, 0x02, 0x03, 0x03, 0x00, 0x02, 0x06, 0x01, 0x00


//--------------------- .nv.callgraph             --------------------------
	.section	.nv.callgraph,"",@"SHT_CUDA_CALLGRAPH"
	.align	4
	.sectionentsize	8
	.align		4
        /*0000*/ 	.word	0x00000000
	.align		4
        /*0004*/ 	.word	0xffffffff
	.align		4
        /*0008*/ 	.word	0x00000000
	.align		4
        /*000c*/ 	.word	0xfffffffe
	.align		4
        /*0010*/ 	.word	0x00000000
	.align		4
        /*0014*/ 	.word	0xfffffffd
	.align		4
        /*0018*/ 	.word	0x00000000
	.align		4
        /*001c*/ 	.word	0xfffffffc


//--------------------- .text.gluon_tcgen05       --------------------------
	.section	.text.gluon_tcgen05,"ax",@progbits
	.align	128
        .global         gluon_tcgen05
        .type           gluon_tcgen05,@function
        .size           gluon_tcgen05,(.L_x_78 - gluon_tcgen05)
        .other          gluon_tcgen05,@"STO_CUDA_ENTRY STV_DEFAULT"
gluon_tcgen05:
.text.gluon_tcgen05:
[----:B------:R-:W1:Y:S01]  /*0000*/  LDC R1, c[0x0][0x37c] ;  /* 0x0000df00ff017b82 */ /* 0x000e620000000800 */
[----:B------:R-:W2:Y:S02]  /*0010*/  S2R R0, SR_TID.X ;  /* 0x0000000000007919 */ /* 0x000ea40000002100 */
[----:B--2---:R-:W-:-:S13]  /*0020*/  ISETP.GE.U32.AND P2, PT, R0, 0x20, PT ;  /* 0x000000200000780c */ /* 0x004fda0003f46070 */
[----:B------:R-:W-:Y:S05]  /*0030*/  @P2 BRA `(.L_x_0) ;  /* 0x0000000000b82947 */ /* 0x000fea0003800000 */
[----:B------:R-:W2:Y:S01]  /*0040*/  S2UR UR6, SR_CgaCtaId ;  /* 0x00000000000679c3 */ /* 0x000ea20000008800 */
[----:B------:R-:W-:Y:S01]  /*0050*/  NOP ;  /* 0x0000000000007918 */ /* 0x000fe20000000000 */
[----:B------:R-:W-:Y:S02]  /*0060*/  UMOV UR4, 0x40 ;  /* 0x0000004000047882 */ /* 0x000fe40000000000 */
[----:B--2---:R-:W-:-:S09]  /*0070*/  ULEA UR4, UR6, UR4, 0x18 ;  /* 0x0000000406047291 */ /* 0x004fd2000f8ec0ff */
[----:B------:R-:W2:Y:S01]  /*0080*/  LDS.U8 R2, [UR4] ;  /* 0x00000004ff027984 */ /* 0x000ea20008000000 */
[----:B------:R-:W-:Y:S02]  /*0090*/  UMOV UR4, 0x400 ;  /* 0x0000040000047882 */ /* 0x000fe40000000000 */
[----:B------:R-:W-:Y:S01]  /*00a0*/  ULEA UR4, UR6, UR4, 0x18 ;  /* 0x0000000406047291 */ /* 0x000fe2000f8ec0ff */
[----:B--2---:R-:W-:-:S13]  /*00b0*/  ISETP.NE.AND P0, PT, R2, RZ, PT ;  /* 0x000000ff0200720c */ /* 0x004fda0003f05270 */
[----:B------:R-:W-:Y:S05]  /*00c0*/  @P0 BRA `(.L_x_1) ;  /* 0x00000000007c0947 */ /* 0x000fea0003800000 */
[----:B------:R-:W-:-:S13]  /*00d0*/  ELECT P0, URZ, PT ;  /* 0x0000000000ff782f */ /* 0x000fda0003800000 */
[----:B------:R-:W-:Y:S05]  /*00e0*/  @!P0 BRA `(.L_x_2) ;  /* 0x0000000000848947 */ /* 0x000fea0003800000 */
[----:B------:R-:W-:Y:S01]  /*00f0*/  UMOV UR5, 0x2 ;  /* 0x0000000200057882 */ /* 0x000fe20000000000 */
[----:B------:R-:W-:Y:S02]  /*0100*/  IMAD.MOV.U32 R5, RZ, RZ, 0x1 ;  /* 0x00000001ff057424 */ /* 0x000fe400078e00ff */
[----:B------:R-:W-:Y:S02]  /*0110*/  IMAD.MOV.U32 R3, RZ, RZ, 0x3 ;  /* 0x00000003ff037424 */ /* 0x000fe400078e00ff */
[----:B------:R-:W-:Y:S04]  /*0120*/  DEPBAR.LE SB2, 0x36 ;  /* 0x0000ad800000791a */ /* 0x000fe80000000000 */
[----:B------:R-:W2:Y:S02]  /*0130*/  UTCATOMSWS.FIND_AND_SET.ALIGN UP0, UR5, UR5 ;  /* 0x00000005000575e3 */ /* 0x000ea40008000800 */
[----:B--2---:R-:W-:-:S04]  /*0140*/  PLOP3.LUT P0, PT, PT, PT, UP0, 0x80, 0x8 ;  /* 0x000000000008781c */ /* 0x004fc80003f0f008 */
[----:B------:R-:W-:-:S04]  /*0150*/  SEL R2, RZ, 0xffffffff, !P0 ;  /* 0xffffffffff027807 */ /* 0x000fc80004000000 */
[----:B------:R-:W-:Y:S01]  /*0160*/  ISETP.NE.AND P0, PT, R2, RZ, PT ;  /* 0x000000ff0200720c */ /* 0x000fe20003f05270 */
[----:B------:R-:W-:-:S12]  /*0170*/  IMAD.U32 R2, RZ, RZ, UR5 ;  /* 0x00000005ff027e24 */ /* 0x000fd8000f8e00ff */
[----:B------:R-:W-:Y:S05]  /*0180*/  @P0 BRA `(.L_x_3) ;  /* 0x0000000000240947 */ /* 0x000fea0003800000 */
.L_x_4:
[----:B------:R-:W-:Y:S05]  /*0190*/  NANOSLEEP 0x64 ;  /* 0x000000640000795d */ /* 0x000fea0003800000 */
[----:B------:R-:W-:-:S05]  /*01a0*/  UMOV UR5, 0x2 ;  /* 0x0000000200057882 */ /* 0x000fca0000000000 */
[----:B------:R-:W-:Y:S04]  /*01b0*/  DEPBAR.LE SB2, 0x36 ;  /* 0x0000ad800000791a */ /* 0x000fe80000000000 */
[----:B------:R-:W2:Y:S02]  /*01c0*/  UTCATOMSWS.FIND_AND_SET.ALIGN UP0, UR5, UR5 ;  /* 0x00000005000575e3 */ /* 0x000ea40008000800 */
[----:B--2---:R-:W-:-:S04]  /*01d0*/  PLOP3.LUT P0, PT, PT, PT, UP0, 0x80, 0x8 ;  /* 0x000000000008781c */ /* 0x004fc80003f0f008 */
[----:B------:R-:W-:-:S04]  /*01e0*/  SEL R2, RZ, 0xffffffff, !P0 ;  /* 0xffffffffff027807 */ /* 0x000fc80004000000 */
[----:B------:R-:W-:Y:S01]  /*01f0*/  ISETP.NE.AND P0, PT, R2, RZ, PT ;  /* 0x000000ff0200720c */ /* 0x000fe20003f05270 */
[----:B------:R-:W-:-:S12]  /*0200*/  IMAD.U32 R2, RZ, RZ, UR5 ;  /* 0x00000005ff027e24 */ /* 0x000fd8000f8e00ff */
[----:B------:R-:W-:Y:S05]  /*0210*/  @!P0 BRA `(.L_x_4) ;  /* 0xfffffffc00dc8947 */ /* 0x000fea000383ffff */
.L_x_3:
[C---:B------:R-:W-:Y:S01]  /*0220*/  VIADD R4, R2.reuse, 0x10 ;  /* 0x0000001002047836 */ /* 0x040fe20000000000 */
[----:B------:R-:W-:Y:S01]  /*0230*/  UMOV UR5, 0x50 ;  /* 0x0000005000057882 */ /* 0x000fe20000000000 */
[----:B------:R-:W-:Y:S01]  /*0240*/  SHF.L.U32 R3, R3, R2, RZ ;  /* 0x0000000203037219 */ /* 0x000fe200000006ff */
[----:B------:R-:W-:Y:S01]  /*0250*/  ULEA UR5, UR6, UR5, 0x18 ;  /* 0x0000000506057291 */ /* 0x000fe2000f8ec0ff */
[----:B------:R-:W-:Y:S01]  /*0260*/  IMAD.SHL.U32 R2, R2, 0x20, RZ ;  /* 0x0000002002027824 */ /* 0x000fe200078e00ff */
[----:B------:R-:W-:-:S04]  /*0270*/  SHF.L.U32 R4, R5, R4, RZ ;  /* 0x0000000405047219 */ /* 0x000fc800000006ff */
[----:B------:R-:W-:-:S05]  /*0280*/  LOP3.LUT R3, R4, R3, RZ, 0xfc, !PT ;  /* 0x0000000304037212 */ /* 0x000fca00078efcff */
[----:B------:R2:W-:Y:S04]  /*0290*/  ATOMS.OR RZ, [UR5], R3 ;  /* 0x00000003ffff798c */ /* 0x0005e8000b000005 */
[----:B------:R2:W-:Y:S01]  /*02a0*/  STS [UR4], R2 ;  /* 0x00000002ff007988 */ /* 0x0005e20008000804 */
[----:B------:R-:W-:Y:S05]  /*02b0*/  BRA `(.L_x_2) ;  /* 0x0000000000107947 */ /* 0x000fea0003800000 */
.L_x_1:
[----:B------:R-:W-:Y:S01]  /*02c0*/  IMAD.MOV.U32 R3, RZ, RZ, -0x1 ;  /* 0xffffffffff037424 */ /* 0x000fe200078e00ff */
[----:B------:R-:W-:-:S04]  /*02d0*/  MOV R2, 0x300 ;  /* 0x0000030000027802 */ /* 0x000fc80000000f00 */
[----:B------:R2:W-:Y:S03]  /*02e0*/  STS [UR4], R3 ;  /* 0x00000003ff007988 */ /* 0x0005e60008000804 */
[----:B-12---:R-:W-:Y:S05]  /*02f0*/  CALL.REL.NOINC `($__internal_1_$__cuda_sm10x_tcgen05_guardrail_trap_phase_invalid_during_alloc) ;  /* 0x0000002000f87944 */ /* 0x006fea0003c00000 */
.L_x_2:
[----:B------:R-:W-:Y:S05]  /*0300*/  WARPSYNC.ALL ;  /* 0x0000000000007948 */ /* 0x000fea0003800000 */
[----:B------:R-:W-:Y:S01]  /*0310*/  NOP ;  /* 0x0000000000007918 */ /* 0x000fe20000000000 */
.L_x_0:
[----:B------:R-:W3:Y:S08]  /*0320*/  S2UR UR4, SR_CgaCtaId ;  /* 0x00000000000479c3 */ /* 0x000ef00000008800 */
[----:B------:R-:W-:Y:S01]  /*0330*/  BAR.SYNC.DEFER_BLOCKING 0x0 ;  /* 0x0000000000007b1d */ /* 0x000fe20000010000 */
[----:B------:R-:W-:-:S05]  /*0340*/  LOP3.LUT R36, R0, 0xff, RZ, 0xc0, !PT ;  /* 0x000000ff00247812 */ /* 0x000fca00078ec0ff */
[----:B------:R-:W-:Y:S02]  /*0350*/  UMOV UR8, 0x400 ;  /* 0x0000040000087882 */ /* 0x000fe40000000000 */
[----:B------:R-:W4:Y:S08]  /*0360*/  LDC R7, c[0x0][0x3a0] ;  /* 0x0000e800ff077b82 */ /* 0x000f300000000800 */
[----:B------:R-:W5:Y:S01]  /*0370*/  S2UR UR9, SR_CTAID.Y ;  /* 0x00000000000979c3 */ /* 0x000f620000002600 */
[----:B---3--:R-:W-:-:S09]  /*0380*/  ULEA UR8, UR4, UR8, 0x18 ;  /* 0x0000000804087291 */ /* 0x008fd2000f8ec0ff */
[----:B------:R-:W3:Y:S01]  /*0390*/  LDS R4, [UR8] ;  /* 0x00000008ff047984 */ /* 0x000ee20008000800 */
[----:B------:R-:W-:Y:S06]  /*03a0*/  BAR.SYNC.DEFER_BLOCKING 0x0 ;  /* 0x0000000000007b1d */ /* 0x000fec0000010000 */
[----:B------:R-:W-:Y:S05]  /*03b0*/  @P2 BRA `(.L_x_5) ;  /* 0x0000000000182947 */ /* 0x000fea0003800000 */
[----:B------:R-:W-:Y:S01]  /*03c0*/  ELECT P0, URZ, PT ;  /* 0x0000000000ff782f */ /* 0x000fe20003800000 */
[----:B--2---:R-:W-:Y:S01]  /*03d0*/  IMAD.MOV.U32 R2, RZ, RZ, 0x1 ;  /* 0x00000001ff027424 */ /* 0x004fe200078e00ff */
[----:B------:R-:W-:Y:S01]  /*03e0*/  UMOV UR5, 0x40 ;  /* 0x0000004000057882 */ /* 0x000fe20000000000 */
[----:B------:R-:W-:Y:S01]  /*03f0*/  UVIRTCOUNT.DEALLOC.SMPOOL 0x80 ;  /* 0x000000800000784c */ /* 0x000fe20000000000 */
[----:B------:R-:W-:-:S09]  /*0400*/  ULEA UR5, UR4, UR5, 0x18 ;  /* 0x0000000504057291 */ /* 0x000fd2000f8ec0ff */
[----:B------:R2:W-:Y:S03]  /*0410*/  @P0 STS.U8 [UR5], R2 ;  /* 0x00000002ff000988 */ /* 0x0005e60008000005 */
.L_x_5:
[----:B------:R-:W2:Y:S01]  /*0420*/  S2UR UR4, SR_CTAID.Z ;  /* 0x00000000000479c3 */ /* 0x000ea20000002700 */
[----:B------:R-:W5:Y:S01]  /*0430*/  LDCU UR5, c[0x0][0x370] ;  /* 0x00006e00ff0577ac */ /* 0x000f620008000800 */
[C---:B------:R-:W-:Y:S01]  /*0440*/  ISETP.GE.U32.AND P0, PT, R36.reuse, 0x20, PT ;  /* 0x000000202400780c */ /* 0x040fe20003f06070 */
[----:B----4-:R-:W-:Y:S01]  /*0450*/  VIADD R6, R7, 0xffffffff ;  /* 0xffffffff07067836 */ /* 0x010fe20000000000 */
[C---:B------:R-:W-:Y:S01]  /*0460*/  ISETP.NE.U32.AND P3, PT, R36.reuse, RZ, PT ;  /* 0x000000ff2400720c */ /* 0x040fe20003f65070 */
[----:B------:R-:W2:Y:S02]  /*0470*/  LDCU UR6, c[0x0][0x374] ;  /* 0x00006e80ff0677ac */ /* 0x000ea40008000800 */
[----:B--2---:R-:W-:Y:S01]  /*0480*/  LEA R3, R36, UR8, 0x2 ;  /* 0x0000000824037c11 */ /* 0x004fe2000f8e10ff */
[----:B------:R-:W-:Y:S01]  /*0490*/  BSSY.RECONVERGENT B0, `(.L_x_6) ;  /* 0x0000015000007945 */ /* 0x000fe20003800200 */
[----:B------:R-:W5:Y:S01]  /*04a0*/  S2UR UR7, SR_CTAID.X ;  /* 0x00000000000779c3 */ /* 0x000f620000002500 */
[----:B------:R-:W2:Y:S01]  /*04b0*/  LDCU.64 UR20, c[0x0][0x3c0] ;  /* 0x00007800ff1477ac */ /* 0x000ea20008000a00 */
[----:B---3--:R-:W-:-:S04]  /*04c0*/  R2UR UR23, R4 ;  /* 0x00000000041772ca */ /* 0x008fc800000e0000 */
[----:B------:R3:W-:Y:S02]  /*04d0*/  @!P0 STS [R3], RZ ;  /* 0x000000ff03008388 */ /* 0x0007e40000000800 */
[----:B------:R-:W4:Y:S01]  /*04e0*/  LDC R2, c[0x0][0x398] ;  /* 0x0000e600ff027b82 */ /* 0x000f220000000800 */
[----:B------:R-:W-:Y:S01]  /*04f0*/  NOP ;  /* 0x0000000000007918 */ /* 0x000fe20000000000 */
[----:B------:R3:W-:Y:S01]  /*0500*/  @!P3 STS [UR8+0x20], R6 ;  /* 0x00002006ff00b988 */ /* 0x0007e20008000808 */
[----:B-----5:R-:W-:-:S04]  /*0510*/  UIMAD UR4, UR4, UR6, UR9 ;  /* 0x00000006040472a4 */ /* 0x020fc8000f8e0209 */
[----:B------:R-:W-:-:S04]  /*0520*/  UIMAD UR4, UR4, UR5, UR7 ;  /* 0x00000005040472a4 */ /* 0x000fc8000f8e0207 */
[----:B------:R-:W-:-:S04]  /*0530*/  UIMAD UR4, UR4, 0x180, URZ ;  /* 0x00000180040478a4 */ /* 0x000fc8000f8e02ff */
[----:B--2---:R-:W-:Y:S01]  /*0540*/  UIADD3 UR24, UP0, UPT, UR4, UR20, URZ ;  /* 0x0000001404187290 */ /* 0x004fe2000ff1e0ff */
[----:B----4-:R-:W-:-:S03]  /*0550*/  VIADD R2, R2, 0xffffffff ;  /* 0xffffffff02027836 */ /* 0x010fc60000000000 */
[----:B------:R-:W-:Y:S01]  /*0560*/  ULEA.HI.X.SX32 UR25, UR4, UR21, 0x1, UP0 ;  /* 0x0000001504197291 */ /* 0x000fe200080f0eff */
[----:B---3--:R-:W-:Y:S11]  /*0570*/  @P3 BRA `(.L_x_7) ;  /* 0x0000000000183947 */ /* 0x008ff60003800000 */
[----:B------:R-:W2:Y:S01]  /*0580*/  LDS R4, [UR8+0x8] ;  /* 0x00000808ff047984 */ /* 0x000ea20008000800 */
[----:B------:R-:W3:Y:S01]  /*0590*/  LDC.64 R8, c[0x0][0x380] ;  /* 0x0000e000ff087b82 */ /* 0x000ee20000000a00 */
[----:B------:R-:W-:Y:S02]  /*05a0*/  IMAD.MOV.U32 R5, RZ, RZ, 0x70 ;  /* 0x00000070ff057424 */ /* 0x000fe400078e00ff */
[----:B---3--:R3:W-:Y:S03]  /*05b0*/  STS.64 [UR8], R8 ;  /* 0x00000008ff007988 */ /* 0x0087e60008000a08 */
[----:B--2---:R-:W-:-:S05]  /*05c0*/  LOP3.LUT R4, R4, 0x10, R5, 0xd8, !PT ;  /* 0x0000001004047812 */ /* 0x004fca00078ed805 */
[----:B------:R3:W-:Y:S02]  /*05d0*/  STS [UR8+0x8], R4 ;  /* 0x00000804ff007988 */ /* 0x0007e40008000808 */
.L_x_7:
[----:B------:R-:W-:Y:S05]  /*05e0*/  BSYNC.RECONVERGENT B0 ;  /* 0x0000000000007941 */ /* 0x000fea0003800200 */
.L_x_6:
[----:B------:R-:W-:Y:S04]  /*05f0*/  BSSY.RECONVERGENT B0, `(.L_x_8) ;  /* 0x000000a000007945 */ /* 0x000fe80003800200 */
[----:B------:R-:W-:Y:S05]  /*0600*/  @P3 BRA `(.L_x_9) ;  /* 0x0000000000203947 */ /* 0x000fea0003800000 */
[----:B---3--:R-:W2:Y:S01]  /*0610*/  LDS R4, [UR8+0x34] ;  /* 0x00003408ff047984 */ /* 0x008ea20008000800 */
[----:B------:R-:W-:Y:S02]  /*0620*/  IMAD.MOV.U32 R5, RZ, RZ, 0x1f000000 ;  /* 0x1f000000ff057424 */ /* 0x000fe400078e00ff */
[----:B------:R-:W-:Y:S01]  /*0630*/  @!P3 IMAD.MOV.U32 R8, RZ, RZ, 0x7f ;  /* 0x0000007fff08b424 */ /* 0x000fe200078e00ff */
[----:B------:R-:W3:Y:S02]  /*0640*/  @!P3 LDS R9, [UR8+0x38] ;  /* 0x00003808ff09b984 */ /* 0x000ee40008000800 */
[----:B--2---:R-:W-:Y:S02]  /*0650*/  LOP3.LUT R4, R4, 0xff000000, R5, 0xb8, !PT ;  /* 0xff00000004047812 */ /* 0x004fe400078eb805 */
[----:B---3--:R-:W-:-:S03]  /*0660*/  @!P3 LOP3.LUT R5, R9, 0xff, R8, 0xb8, !PT ;  /* 0x000000ff0905b812 */ /* 0x008fc600078eb808 */
[----:B------:R2:W-:Y:S04]  /*0670*/  STS [UR8+0x34], R4 ;  /* 0x00003404ff007988 */ /* 0x0005e80008000808 */
[----:B------:R2:W-:Y:S02]  /*0680*/  @!P3 STS [UR8+0x38], R5 ;  /* 0x00003805ff00b988 */ /* 0x0005e40008000808 */
.L_x_9:
[----:B------:R-:W-:Y:S05]  /*0690*/  BSYNC.RECONVERGENT B0 ;  /* 0x0000000000007941 */ /* 0x000fea0003800200 */
.L_x_8:
[----:B------:R-:W-:Y:S04]  /*06a0*/  BSSY.RECONVERGENT B0, `(.L_x_10) ;  /* 0x000000a000007945 */ /* 0x000fe80003800200 */
[----:B------:R-:W-:Y:S05]  /*06b0*/  @P3 BRA `(.L_x_11) ;  /* 0x0000000000203947 */ /* 0x000fea0003800000 */
[----:B--23--:R-:W2:Y:S01]  /*06c0*/  LDS R4, [UR8+0x1c] ;  /* 0x00001c08ff047984 */ /* 0x00cea20008000800 */
[----:B------:R-:W3:Y:S03]  /*06d0*/  LDC.64 R10, c[0x0][0x3a8] ;  /* 0x0000ea00ff0a7b82 */ /* 0x000ee60000000a00 */
[----:B------:R4:W-:Y:S01]  /*06e0*/  STS [UR8+0x24], R2 ;  /* 0x00002402ff007988 */ /* 0x0009e20008000808 */
[--C-:B---3--:R-:W-:Y:S02]  /*06f0*/  SHF.R.U32.HI R9, RZ, 0x4, R11.reuse ;  /* 0x00000004ff097819 */ /* 0x108fe4000001160b */
[----:B------:R-:W-:-:S05]  /*0700*/  SHF.R.U64 R5, R10, 0x4, R11 ;  /* 0x000000040a057819 */ /* 0x000fca000000120b */
[----:B------:R4:W-:Y:S01]  /*0710*/  STS [UR8+0xc], R5 ;  /* 0x00000c05ff007988 */ /* 0x0009e20008000808 */
[----:B--2---:R-:W-:-:S05]  /*0720*/  LOP3.LUT R4, R4, 0xf, R9, 0xb8, !PT ;  /* 0x0000000f04047812 */ /* 0x004fca00078eb809 */
[----:B------:R4:W-:Y:S02]  /*0730*/  STS [UR8+0x1c], R4 ;  /* 0x00001c04ff007988 */ /* 0x0009e40008000808 */
.L_x_11:
[----:B------:R-:W-:Y:S05]  /*0740*/  BSYNC.RECONVERGENT B0 ;  /* 0x0000000000007941 */ /* 0x000fea0003800200 */
.L_x_10:
[----:B------:R-:W-:Y:S04]  /*0750*/  BSSY.RECONVERGENT B1, `(.L_x_12) ;  /* 0x000001d000017945 */ /* 0x000fe80003800200 */
[----:B------:R-:W-:Y:S04]  /*0760*/  BSSY.RELIABLE B0, `(.L_x_13) ;  /* 0x0000018000007945 */ /* 0x000fe80003800100 */
[----:B------:R-:W-:Y:S05]  /*0770*/  @P3 BRA `(.L_x_14) ;  /* 0x00000000001c3947 */ /* 0x000fea0003800000 */
[----:B--234-:R-:W2:Y:S02]  /*0780*/  LDS R4, [UR8+0x34] ;  /* 0x00003408ff047984 */ /* 0x01cea40008000800 */
[----:B--2---:R-:W-:-:S05]  /*0790*/  LOP3.LUT R4, R4, 0x7, RZ, 0xb8, !PT ;  /* 0x0000000704047812 */ /* 0x004fca00078eb8ff */
[----:B------:R2:W-:Y:S01]  /*07a0*/  STS [UR8+0x34], R4 ;  /* 0x00003404ff007988 */ /* 0x0005e20008000808 */
[----:B------:R-:W-:Y:S05]  /*07b0*/  @P3 BRA `(.L_x_15) ;  /* 0x00000000001c3947 */ /* 0x000fea0003800000 */
[----:B--2---:R-:W2:Y:S02]  /*07c0*/  LDS R4, [UR8+0x34] ;  /* 0x00003408ff047984 */ /* 0x004ea40008000800 */
[----:B--2---:R-:W-:-:S05]  /*07d0*/  LOP3.LUT R4, R4, 0x38, RZ, 0xb8, !PT ;  /* 0x0000003804047812 */ /* 0x004fca00078eb8ff */
[----:B------:R5:W-:Y:S02]  /*07e0*/  STS [UR8+0x34], R4 ;  /* 0x00003404ff007988 */ /* 0x000be40008000808 */
.L_x_14:
[----:B------:R-:W-:Y:S05]  /*07f0*/  @P3 BRA `(.L_x_16) ;  /* 0x00000000001c3947 */ /* 0x000fea0003800000 */
[----:B--2345:R-:W2:Y:S02]  /*0800*/  LDS R4, [UR8+0x8] ;  /* 0x00000808ff047984 */ /* 0x03cea40008000800 */
[----:B--2---:R-:W-:-:S05]  /*0810*/  LOP3.LUT R4, R4, 0x780, RZ, 0xb8, !PT ;  /* 0x0000078004047812 */ /* 0x004fca00078eb8ff */
[----:B------:R3:W-:Y:S02]  /*0820*/  STS [UR8+0x8], R4 ;  /* 0x00000804ff007988 */ /* 0x0007e40008000808 */
.L_x_15:
[----:B------:R-:W-:Y:S05]  /*0830*/  @P3 BRA `(.L_x_17) ;  /* 0x0000000000283947 */ /* 0x000fea0003800000 */
[----:B--23--:R-:W2:Y:S02]  /*0840*/  LDS R4, [UR8+0x8] ;  /* 0x00000808ff047984 */ /* 0x00cea40008000800 */
[----:B--2---:R-:W-:-:S05]  /*0850*/  LOP3.LUT R4, R4, 0x1800, RZ, 0xb8, !PT ;  /* 0x0000180004047812 */ /* 0x004fca00078eb8ff */
[----:B------:R2:W-:Y:S02]  /*0860*/  STS [UR8+0x8], R4 ;  /* 0x00000804ff007988 */ /* 0x0005e40008000808 */
.L_x_16:
[----:B------:R-:W-:Y:S05]  /*0870*/  @P3 BREAK.RELIABLE B0 ;  /* 0x0000000000003942 */ /* 0x000fea0003800100 */
[----:B------:R-:W-:Y:S05]  /*0880*/  @P3 BRA `(.L_x_18) ;  /* 0x0000000000243947 */ /* 0x000fea0003800000 */
[----:B--2-4-:R-:W2:Y:S01]  /*0890*/  LDS R5, [UR8+0x8] ;  /* 0x00000808ff057984 */ /* 0x014ea20008000800 */
[----:B---3-5:R-:W-:-:S05]  /*08a0*/  IMAD.MOV.U32 R4, RZ, RZ, 0x6000 ;  /* 0x00006000ff047424 */ /* 0x028fca00078e00ff */
[----:B--2---:R-:W-:-:S04]  /*08b0*/  LOP3.LUT R4, R5, 0x2000, R4, 0xd8, !PT ;  /* 0x0000200005047812 */ /* 0x004fc800078ed804 */
[----:B------:R-:W-:-:S05]  /*08c0*/  LOP3.LUT R4, R4, 0x400000, RZ, 0xb8, !PT ;  /* 0x0040000004047812 */ /* 0x000fca00078eb8ff */
[----:B------:R4:W-:Y:S02]  /*08d0*/  STS [UR8+0x8], R4 ;  /* 0x00000804ff007988 */ /* 0x0009e40008000808 */
.L_x_17:
[----:B------:R-:W-:Y:S05]  /*08e0*/  BSYNC.RELIABLE B0 ;  /* 0x0000000000007941 */ /* 0x000fea0003800100 */
.L_x_13:
[----:B--234-:R-:W2:Y:S02]  /*08f0*/  @!P3 LDS R4, [UR8+0x8] ;  /* 0x00000808ff04b984 */ /* 0x01cea40008000800 */
[----:B--2---:R-:W-:-:S05]  /*0900*/  @!P3 LOP3.LUT R4, R4, 0x8000, RZ, 0xb8, !PT ;  /* 0x000080000404b812 */ /* 0x004fca00078eb8ff */
[----:B------:R2:W-:Y:S02]  /*0910*/  @!P3 STS [UR8+0x8], R4 ;  /* 0x00000804ff00b988 */ /* 0x0005e40008000808 */
.L_x_18:
[----:B------:R-:W-:Y:S05]  /*0920*/  BSYNC.RECONVERGENT B1 ;  /* 0x0000000000017941 */ /* 0x000fea0003800200 */
.L_x_12:
[----:B------:R-:W-:Y:S05]  /*0930*/  WARPSYNC.ALL ;  /* 0x0000000000007948 */ /* 0x000fea0003800000 */
[----:B------:R-:W-:Y:S01]  /*0940*/  NOP ;  /* 0x0000000000007918 */ /* 0x000fe20000000000 */
[----:B------:R-:W-:Y:S05]  /*0950*/  @P0 BRA `(.L_x_19) ;  /* 0x0000000000300947 */ /* 0x000fea0003800000 */
[----:B--2345:R-:W2:Y:S01]  /*0960*/  S2R R4, SR_LANEID ;  /* 0x0000000000047919 */ /* 0x03cea20000000000 */
[----:B------:R-:W-:Y:S05]  /*0970*/  WARPSYNC.ALL ;  /* 0x0000000000007948 */ /* 0x000fea0003800000 */
[----:B------:R-:W-:Y:S01]  /*0980*/  NOP ;  /* 0x0000000000007918 */ /* 0x000fe20000000000 */
[----:B--2---:R-:W-:-:S05]  /*0990*/  IMAD.SHL.U32 R8, R4, 0x4, RZ ;  /* 0x0000000404087824 */ /* 0x004fca00078e00ff */
[----:B------:R-:W2:Y:S01]  /*09a0*/  LDS R9, [R8+UR8] ;  /* 0x0000000808097984 */ /* 0x000ea20008000800 */
[----:B------:R-:W-:-:S05]  /*09b0*/  IADD3 R4, P1, PT, R8, UR24, RZ ;  /* 0x0000001808047c10 */ /* 0x000fca000ff3e0ff */
[----:B------:R-:W-:-:S05]  /*09c0*/  IMAD.X R5, RZ, RZ, UR25, P1 ;  /* 0x00000019ff057e24 */ /* 0x000fca00088e06ff */
[----:B--2---:R2:W3:Y:S01]  /*09d0*/  ATOMG.E.EXCH.STRONG.GPU PT, RZ, [R4], R9 ;  /* 0x0000000904ff73a8 */ /* 0x0044e200041ee100 */
[----:B------:R-:W-:-:S04]  /*09e0*/  DEPBAR {5,4,3,2,1,0} ;  /* 0x0000003f0000791a */ /* 0x000fc80000000000 */
[----:B------:R-:W4:Y:S02]  /*09f0*/  CCTL.E.C.LDCU.IV.DEEP [UR24] ;  /* 0x0000000018007540 */ /* 0x000f240009c08000 */
[----:B----4-:R2:W-:Y:S01]  /*0a00*/  UTMACCTL.IV [UR24] ;  /* 0x00000000180079b9 */ /* 0x0105e20008000000 */
[----:B------:R-:W-:Y:S01]  /*0a10*/  NOP ;  /* 0x0000000000007918 */ /* 0x000fe20000000000 */
.L_x_19:
[----:B------:R-:W-:Y:S05]  /*0a20*/  @P0 BRA `(.L_x_20) ;  /* 0x00000000000c0947 */ /* 0x000fea0003800000 */
[----:B------:R0:W-:Y:S01]  /*0a30*/  UTMACMDFLUSH ;  /* 0x00000000000079b7 */ /* 0x0001e20000000000 */
[----:B------:R-:W-:Y:S05]  /*0a40*/  @P0 BRA `(.L_x_20) ;  /* 0x0000000000040947 */ /* 0x000fea0003800000 */
[----:B------:R-:W-:-:S04]  /*0a50*/  DEPBAR.LE SB0, 0x0 ;  /* 0x000080000000791a */ /* 0x000fc80000000000 */
.L_x_20:
[----:B------:R-:W-:Y:S05]  /*0a60*/  WARPSYNC.ALL ;  /* 0x0000000000007948 */ /* 0x000fea0003800000 */
[----:B------:R-:W-:Y:S01]  /*0a70*/  NOP ;  /* 0x0000000000007918 */ /* 0x000fe20000000000 */
[----:B---3--:R-:W-:Y:S06]  /*0a80*/  BAR.SYNC.DEFER_BLOCKING 0x0 ;  /* 0x0000000000007b1d */ /* 0x008fec0000010000 */
[----:B------:R-:W-:Y:S02]  /*0a90*/  BSSY.RECONVERGENT B1, `(.L_x_21) ;  /* 0x000000b000017945 */ /* 0x000fe40003800200 */
[----:B------:R-:W-:Y:S06]  /*0aa0*/  BAR.SYNC.DEFER_BLOCKING 0x0 ;  /* 0x0000000000007b1d */ /* 0x000fec0000010000 */
[----:B------:R3:W-:Y:S01]  /*0ab0*/  @!P0 STS [R3], RZ ;  /* 0x000000ff03008388 */ /* 0x0007e20000000800 */
[----:B------:R-:W-:Y:S01]  /*0ac0*/  NOP ;  /* 0x0000000000007918 */ /* 0x000fe20000000000 */
[----:B------:R-:W-:Y:S05]  /*0ad0*/  @P3 BRA `(.L_x_22) ;  /* 0x0000000000183947 */ /* 0x000fea0003800000 */
[----:B--2-45:R-:W2:Y:S01]  /*0ae0*/  LDS R4, [UR8+0x8] ;  /* 0x00000808ff047984 */ /* 0x034ea20008000800 */
[----:B------:R-:W4:Y:S01]  /*0af0*/  LDC.64 R8, c[0x0][0x388] ;  /* 0x0000e200ff087b82 */ /* 0x000f220000000a00 */
[----:B------:R-:W-:Y:S02]  /*0b00*/  IMAD.MOV.U32 R5, RZ, RZ, 0x70 ;  /* 0x00000070ff057424 */ /* 0x000fe400078e00ff */
[----:B----4-:R4:W-:Y:S03]  /*0b10*/  STS.64 [UR8], R8 ;  /* 0x00000008ff007988 */ /* 0x0109e60008000a08 */
[----:B--2---:R-:W-:-:S05]  /*0b20*/  LOP3.LUT R4, R4, 0x10, R5, 0xd8, !PT ;  /* 0x0000001004047812 */ /* 0x004fca00078ed805 */
[----:B------:R4:W-:Y:S02]  /*0b30*/  STS [UR8+0x8], R4 ;  /* 0x00000804ff007988 */ /* 0x0009e40008000808 */
.L_x_22:
[----:B--2---:R-:W-:Y:S05]  /*0b40*/  BSYNC.RECONVERGENT B1 ;  /* 0x0000000000017941 */ /* 0x004fea0003800200 */
.L_x_21:
[----:B------:R-:W-:Y:S04]  /*0b50*/  BSSY.RECONVERGENT B2, `(.L_x_23) ;  /* 0x000000f000027945 */ /* 0x000fe80003800200 */
[----:B------:R-:W-:Y:S04]  /*0b60*/  BSSY.RELIABLE B1, `(.L_x_24) ;  /* 0x000000c000017945 */ /* 0x000fe80003800100 */
[----:B------:R-:W-:Y:S05]  /*0b70*/  @P3 BRA `(.L_x_25) ;  /* 0x0000000000283947 */ /* 0x000fea0003800000 */
[----:B----45:R-:W2:Y:S01]  /*0b80*/  LDS R4, [UR8+0x34] ;  /* 0x00003408ff047984 */ /* 0x030ea20008000800 */
[----:B------:R-:W-:Y:S01]  /*0b90*/  IMAD.MOV.U32 R5, RZ, RZ, 0x1f000000 ;  /* 0x1f000000ff057424 */ /* 0x000fe200078e00ff */
[----:B------:R-:W-:Y:S05]  /*0ba0*/  @P3 BREAK.RELIABLE B1 ;  /* 0x0000000000013942 */ /* 0x000fea0003800100 */
[----:B--2---:R-:W-:-:S05]  /*0bb0*/  LOP3.LUT R4, R4, 0xff000000, R5, 0xb8, !PT ;  /* 0xff00000004047812 */ /* 0x004fca00078eb805 */
[----:B------:R2:W-:Y:S01]  /*0bc0*/  STS [UR8+0x34], R4 ;  /* 0x00003404ff007988 */ /* 0x0005e20008000808 */
[----:B------:R-:W-:Y:S05]  /*0bd0*/  @P3 BRA `(.L_x_26) ;  /* 0x0000000000183947 */ /* 0x000fea0003800000 */
[----:B------:R-:W4:Y:S01]  /*0be0*/  LDS R5, [UR8+0x38] ;  /* 0x00003808ff057984 */ /* 0x000f220008000800 */
[----:B--2---:R-:W-:-:S05]  /*0bf0*/  IMAD.MOV.U32 R4, RZ, RZ, 0x3f ;  /* 0x0000003fff047424 */ /* 0x004fca00078e00ff */
[----:B----4-:R-:W-:-:S05]  /*0c00*/  LOP3.LUT R4, R5, 0xff, R4, 0xb8, !PT ;  /* 0x000000ff05047812 */ /* 0x010fca00078eb804 */
[----:B------:R2:W-:Y:S02]  /*0c10*/  STS [UR8+0x38], R4 ;  /* 0x00003804ff007988 */ /* 0x0005e40008000808 */
.L_x_25:
[----:B------:R-:W-:Y:S05]  /*0c20*/  BSYNC.RELIABLE B1 ;  /* 0x0000000000017941 */ /* 0x000fea0003800100 */
.L_x_24:
[----:B------:R2:W-:Y:S02]  /*0c30*/  @!P3 STS [UR8+0x20], R6 ;  /* 0x00002006ff00b988 */ /* 0x0005e40008000808 */
.L_x_26:
[----:B------:R-:W-:Y:S05]  /*0c40*/  BSYNC.RECONVERGENT B2 ;  /* 0x0000000000027941 */ /* 0x000fea0003800200 */
.L_x_23:
[----:B------:R-:W-:Y:S05]  /*0c50*/  WARPSYNC.ALL ;  /* 0x0000000000007948 */ /* 0x000fea0003800000 */
[----:B------:R-:W-:Y:S01]  /*0c60*/  NOP ;  /* 0x0000000000007918 */ /* 0x000fe20000000000 */
[----:B--2---:R-:W2:Y:S01]  /*0c70*/  LDC R6, c[0x0][0x39c] ;  /* 0x0000e700ff067b82 */ /* 0x004ea20000000800 */
[----:B------:R-:W-:Y:S01]  /*0c80*/  BSSY.RECONVERGENT B2, `(.L_x_27) ;  /* 0x000000b000027945 */ /* 0x000fe20003800200 */
[----:B--2---:R-:W-:-:S03]  /*0c90*/  VIADD R6, R6, 0xffffffff ;  /* 0xffffffff06067836 */ /* 0x004fc60000000000 */
[----:B------:R-:W-:Y:S05]  /*0ca0*/  @P3 BRA `(.L_x_28) ;  /* 0x0000000000203947 */ /* 0x000fea0003800000 */
[----:B----45:R-:W2:Y:S01]  /*0cb0*/  LDS R4, [UR8+0x1c] ;  /* 0x00001c08ff047984 */ /* 0x030ea20008000800 */
[----:B------:R-:W4:Y:S03]  /*0cc0*/  LDC.64 R10, c[0x0][0x3b0] ;  /* 0x0000ec00ff0a7b82 */ /* 0x000f260000000a00 */
[----:B------:R5:W-:Y:S01]  /*0cd0*/  STS [UR8+0x24], R6 ;  /* 0x00002406ff007988 */ /* 0x000be20008000808 */
[--C-:B----4-:R-:W-:Y:S02]  /*0ce0*/  SHF.R.U32.HI R9, RZ, 0x4, R11.reuse ;  /* 0x00000004ff097819 */ /* 0x110fe4000001160b */
[----:B------:R-:W-:-:S05]  /*0cf0*/  SHF.R.U64 R5, R10, 0x4, R11 ;  /* 0x000000040a057819 */ /* 0x000fca000000120b */
[----:B------:R5:W-:Y:S01]  /*0d00*/  STS [UR8+0xc], R5 ;  /* 0x00000c05ff007988 */ /* 0x000be20008000808 */
[----:B--2---:R-:W-:-:S05]  /*0d10*/  LOP3.LUT R4, R4, 0xf, R9, 0xb8, !PT ;  /* 0x0000000f04047812 */ /* 0x004fca00078eb809 */
[----:B------:R5:W-:Y:S02]  /*0d20*/  STS [UR8+0x1c], R4 ;  /* 0x00001c04ff007988 */ /* 0x000be40008000808 */
.L_x_28:
[----:B------:R-:W-:Y:S05]  /*0d30*/  BSYNC.RECONVERGENT B2 ;  /* 0x0000000000027941 */ /* 0x000fea0003800200 */
.L_x_27:
[----:B------:R-:W-:Y:S04]  /*0d40*/  BSSY.RECONVERGENT B3, `(.L_x_29) ;  /* 0x000001d000037945 */ /* 0x000fe80003800200 */
[----:B------:R-:W-:Y:S04]  /*0d50*/  BSSY.RELIABLE B2, `(.L_x_30) ;  /* 0x0000018000027945 */ /* 0x000fe80003800100 */
[----:B------:R-:W-:Y:S05]  /*0d60*/  @P3 BRA `(.L_x_31) ;  /* 0x00000000001c3947 */ /* 0x000fea0003800000 */
[----:B----45:R-:W2:Y:S02]  /*0d70*/  LDS R4, [UR8+0x34] ;  /* 0x00003408ff047984 */ /* 0x030ea40008000800 */
[----:B--2---:R-:W-:-:S05]  /*0d80*/  LOP3.LUT R4, R4, 0x7, RZ, 0xb8, !PT ;  /* 0x0000000704047812 */ /* 0x004fca00078eb8ff */
[----:B------:R2:W-:Y:S01]  /*0d90*/  STS [UR8+0x34], R4 ;  /* 0x00003404ff007988 */ /* 0x0005e20008000808 */
[----:B------:R-:W-:Y:S05]  /*0da0*/  @P3 BRA `(.L_x_32) ;  /* 0x00000000001c3947 */ /* 0x000fea0003800000 */
[----:B--2---:R-:W2:Y:S02]  /*0db0*/  LDS R4, [UR8+0x34] ;  /* 0x00003408ff047984 */ /* 0x004ea40008000800 */
[----:B--2---:R-:W-:-:S05]  /*0dc0*/  LOP3.LUT R4, R4, 0x38, RZ, 0xb8, !PT ;  /* 0x0000003804047812 */ /* 0x004fca00078eb8ff */
[----:B------:R2:W-:Y:S02]  /*0dd0*/  STS [UR8+0x34], R4 ;  /* 0x00003404ff007988 */ /* 0x0005e40008000808 */
.L_x_31:
[----:B------:R-:W-:Y:S05]  /*0de0*/  @P3 BRA `(.L_x_33) ;  /* 0x00000000001c3947 */ /* 0x000fea0003800000 */
[----:B--2-45:R-:W2:Y:S02]  /*0df0*/  LDS R4, [UR8+0x8] ;  /* 0x00000808ff047984 */ /* 0x034ea40008000800 */
[----:B--2---:R-:W-:-:S05]  /*0e00*/  LOP3.LUT R4, R4, 0x780, RZ, 0xb8, !PT ;  /* 0x0000078004047812 */ /* 0x004fca00078eb8ff */
[----:B------:R4:W-:Y:S02]  /*0e10*/  STS [UR8+0x8], R4 ;  /* 0x00000804ff007988 */ /* 0x0009e40008000808 */
.L_x_32:
[----:B------:R-:W-:Y:S05]  /*0e20*/  @P3 BRA `(.L_x_34) ;  /* 0x0000000000283947 */ /* 0x000fea0003800000 */
[----:B--2-4-:R-:W2:Y:S02]  /*0e30*/  LDS R4, [UR8+0x8] ;  /* 0x00000808ff047984 */ /* 0x014ea40008000800 */
[----:B--2---:R-:W-:-:S05]  /*0e40*/  LOP3.LUT R4, R4, 0x1800, RZ, 0xb8, !PT ;  /* 0x0000180004047812 */ /* 0x004fca00078eb8ff */
[----:B------:R2:W-:Y:S02]  /*0e50*/  STS [UR8+0x8], R4 ;  /* 0x00000804ff007988 */ /* 0x0005e40008000808 */
.L_x_33:
[----:B------:R-:W-:Y:S05]  /*0e60*/  @P3 BREAK.RELIABLE B2 ;  /* 0x0000000000023942 */ /* 0x000fea0003800100 */
[----:B------:R-:W-:Y:S05]  /*0e70*/  @P3 BRA `(.L_x_35) ;  /* 0x0000000000243947 */ /* 0x000fea0003800000 */
[----:B--2-45:R-:W2:Y:S01]  /*0e80*/  LDS R4, [UR8+0x8] ;  /* 0x00000808ff047984 */ /* 0x034ea20008000800 */
[----:B------:R-:W-:-:S05]  /*0e90*/  IMAD.MOV.U32 R5, RZ, RZ, 0x6000 ;  /* 0x00006000ff057424 */ /* 0x000fca00078e00ff */
[----:B--2---:R-:W-:-:S04]  /*0ea0*/  LOP3.LUT R4, R4, 0x2000, R5, 0xd8, !PT ;  /* 0x0000200004047812 */ /* 0x004fc800078ed805 */
[----:B------:R-:W-:-:S05]  /*0eb0*/  LOP3.LUT R4, R4, 0x400000, RZ, 0xb8, !PT ;  /* 0x0040000004047812 */ /* 0x000fca00078eb8ff */
[----:B------:R5:W-:Y:S02]  /*0ec0*/  STS [UR8+0x8], R4 ;  /* 0x00000804ff007988 */ /* 0x000be40008000808 */
.L_x_34:
[----:B------:R-:W-:Y:S05]  /*0ed0*/  BSYNC.RELIABLE B2 ;  /* 0x0000000000027941 */ /* 0x000fea0003800100 */
.L_x_30:
[----:B--2-45:R-:W2:Y:S02]  /*0ee0*/  @!P3 LDS R4, [UR8+0x8] ;  /* 0x00000808ff04b984 */ /* 0x034ea40008000800 */
[----:B--2---:R-:W-:-:S05]  /*0ef0*/  @!P3 LOP3.LUT R4, R4, 0x8000, RZ, 0xb8, !PT ;  /* 0x000080000404b812 */ /* 0x004fca00078eb8ff */
[----:B------:R2:W-:Y:S02]  /*0f00*/  @!P3 STS [UR8+0x8], R4 ;  /* 0x00000804ff00b988 */ /* 0x0005e40008000808 */
.L_x_35:
[----:B------:R-:W-:Y:S05]  /*0f10*/  BSYNC.RECONVERGENT B3 ;  /* 0x0000000000037941 */ /* 0x000fea0003800200 */
.L_x_29:
[----:B------:R-:W-:Y:S05]  /*0f20*/  WARPSYNC.ALL ;  /* 0x0000000000007948 */ /* 0x000fea0003800000 */
[----:B------:R-:W-:Y:S01]  /*0f30*/  NOP ;  /* 0x0000000000007918 */ /* 0x000fe20000000000 */
[----:B------:R-:W-:-:S04]  /*0f40*/  UIADD3 UR5, UPT, UPT, UR4, 0x80, URZ ;  /* 0x0000008004057890 */ /* 0x000fc8000fffe0ff */
[----:B------:R-:W-:-:S04]  /*0f50*/  UIADD3 UR26, UP0, UPT, UR5, UR20, URZ ;  /* 0x00000014051a7290 */ /* 0x000fc8000ff1e0ff */
[----:B------:R-:W-:Y:S01]  /*0f60*/  ULEA.HI.X.SX32 UR27, UR5, UR21, 0x1, UP0 ;  /* 0x00000015051b7291 */ /* 0x000fe200080f0eff */
[----:B------:R-:W-:Y:S11]  /*0f70*/  @P0 BRA `(.L_x_36) ;  /* 0x0000000000300947 */ /* 0x000ff60003800000 */
[----:B--2-45:R-:W2:Y:S01]  /*0f80*/  S2R R4, SR_LANEID ;  /* 0x0000000000047919 */ /* 0x034ea20000000000 */
[----:B------:R-:W-:Y:S05]  /*0f90*/  WARPSYNC.ALL ;  /* 0x0000000000007948 */ /* 0x000fea0003800000 */
[----:B------:R-:W-:Y:S01]  /*0fa0*/  NOP ;  /* 0x0000000000007918 */ /* 0x000fe20000000000 */
[----:B--2---:R-:W-:-:S05]  /*0fb0*/  IMAD.SHL.U32 R8, R4, 0x4, RZ ;  /* 0x0000000404087824 */ /* 0x004fca00078e00ff */
[----:B------:R-:W2:Y:S01]  /*0fc0*/  LDS R9, [R8+UR8] ;  /* 0x0000000808097984 */ /* 0x000ea20008000800 */
[----:B------:R-:W-:-:S05]  /*0fd0*/  IADD3 R4, P1, PT, R8, UR26, RZ ;  /* 0x0000001a08047c10 */ /* 0x000fca000ff3e0ff */
[----:B------:R-:W-:-:S05]  /*0fe0*/  IMAD.X R5, RZ, RZ, UR27, P1 ;  /* 0x0000001bff057e24 */ /* 0x000fca00088e06ff */
[----:B--2---:R2:W4:Y:S01]  /*0ff0*/  ATOMG.E.EXCH.STRONG.GPU PT, RZ, [R4], R9 ;  /* 0x0000000904ff73a8 */ /* 0x00452200041ee100 */
[----:B------:R-:W-:-:S04]  /*1000*/  DEPBAR {5,4,3,2,1,0} ;  /* 0x0000003f0000791a */ /* 0x000fc80000000000 */
[----:B------:R-:W5:Y:S02]  /*1010*/  CCTL.E.C.LDCU.IV.DEEP [UR26] ;  /* 0x000000001a007540 */ /* 0x000f640009c08000 */
[----:B-----5:R2:W-:Y:S01]  /*1020*/  UTMACCTL.IV [UR26] ;  /* 0x000000001a0079b9 */ /* 0x0205e20008000000 */
[----:B------:R-:W-:Y:S01]  /*1030*/  NOP ;  /* 0x0000000000007918 */ /* 0x000fe20000000000 */
.L_x_36:
[----:B------:R-:W-:Y:S05]  /*1040*/  @P0 BRA `(.L_x_37) ;  /* 0x00000000000c0947 */ /* 0x000fea0003800000 */
[----:B------:R0:W-:Y:S01]  /*1050*/  UTMACMDFLUSH ;  /* 0x00000000000079b7 */ /* 0x0001e20000000000 */
[----:B------:R-:W-:Y:S05]  /*1060*/  @P0 BRA `(.L_x_37) ;  /* 0x0000000000040947 */ /* 0x000fea0003800000 */
[----:B------:R-:W-:-:S04]  /*1070*/  DEPBAR.LE SB0, 0x0 ;  /* 0x000080000000791a */ /* 0x000fc80000000000 */
.L_x_37:
[----:B------:R-:W-:Y:S05]  /*1080*/  WARPSYNC.ALL ;  /* 0x0000000000007948 */ /* 0x000fea0003800000 */
[----:B------:R-:W-:Y:S01]  /*1090*/  NOP ;  /* 0x0000000000007918 */ /* 0x000fe20000000000 */
[----:B----4-:R-:W-:Y:S06]  /*10a0*/  BAR.SYNC.DEFER_BLOCKING 0x0 ;  /* 0x0000000000007b1d */ /* 0x010fec0000010000 */
[----:B------:R-:W-:Y:S02]  /*10b0*/  BSSY.RECONVERGENT B3, `(.L_x_38) ;  /* 0x000000b000037945 */ /* 0x000fe40003800200 */
[----:B------:R-:W-:Y:S06]  /*10c0*/  BAR.SYNC.DEFER_BLOCKING 0x0 ;  /* 0x0000000000007b1d */ /* 0x000fec0000010000 */
[----:B------:R4:W-:Y:S01]  /*10d0*/  @!P0 STS [R3], RZ ;  /* 0x000000ff03008388 */ /* 0x0009e20000000800 */
[----:B------:R-:W-:Y:S01]  /*10e0*/  NOP ;  /* 0x0000000000007918 */ /* 0x000fe20000000000 */
[----:B------:R-:W-:Y:S05]  /*10f0*/  @P3 BRA `(.L_x_39) ;  /* 0x0000000000183947 */ /* 0x000fea0003800000 */
[----:B---34-:R-:W3:Y:S01]  /*1100*/  LDS R3, [UR8+0x8] ;  /* 0x00000808ff037984 */ /* 0x018ee20008000800 */
[----:B--2---:R-:W2:Y:S01]  /*1110*/  LDC.64 R8, c[0x0][0x390] ;  /* 0x0000e400ff087b82 */ /* 0x004ea20000000a00 */
[----:B-----5:R-:W-:Y:S02]  /*1120*/  IMAD.MOV.U32 R4, RZ, RZ, 0x70 ;  /* 0x00000070ff047424 */ /* 0x020fe400078e00ff */
[----:B--2---:R2:W-:Y:S03]  /*1130*/  STS.64 [UR8], R8 ;  /* 0x00000008ff007988 */ /* 0x0045e60008000a08 */
[----:B---3--:R-:W-:-:S05]  /*1140*/  LOP3.LUT R3, R3, 0x10, R4, 0xd8, !PT ;  /* 0x0000001003037812 */ /* 0x008fca00078ed804 */
[----:B------:R2:W-:Y:S02]  /*1150*/  STS [UR8+0x8], R3 ;  /* 0x00000803ff007988 */ /* 0x0005e40008000808 */
.L_x_39:
[----:B--2---:R-:W-:Y:S05]  /*1160*/  BSYNC.RECONVERGENT B3 ;  /* 0x0000000000037941 */ /* 0x004fea0003800200 */
.L_x_38:
[----:B------:R-:W-:Y:S04]  /*1170*/  BSSY.RECONVERGENT B4, `(.L_x_40) ;  /* 0x0000033000047945 */ /* 0x000fe80003800200 */
[----:B------:R-:W-:Y:S04]  /*1180*/  BSSY.RELIABLE B3, `(.L_x_41) ;  /* 0x000002e000037945 */ /* 0x000fe80003800100 */
[----:B------:R-:W-:Y:S05]  /*1190*/  @P3 BRA `(.L_x_42) ;  /* 0x0000000000243947 */ /* 0x000fea0003800000 */
[----:B---34-:R-:W2:Y:S01]  /*11a0*/  LDS R3, [UR8+0x34] ;  /* 0x00003408ff037984 */ /* 0x018ea20008000800 */
[----:B-----5:R-:W-:-:S05]  /*11b0*/  IMAD.MOV.U32 R4, RZ, RZ, 0x3f000000 ;  /* 0x3f000000ff047424 */ /* 0x020fca00078e00ff */
[----:B--2---:R-:W-:-:S05]  /*11c0*/  LOP3.LUT R3, R3, 0xff000000, R4, 0xb8, !PT ;  /* 0xff00000003037812 */ /* 0x004fca00078eb804 */
[----:B------:R2:W-:Y:S01]  /*11d0*/  STS [UR8+0x34], R3 ;  /* 0x00003403ff007988 */ /* 0x0005e20008000808 */
[----:B------:R-:W-:Y:S05]  /*11e0*/  @P3 BRA `(.L_x_43) ;  /* 0x0000000000183947 */ /* 0x000fea0003800000 */
[----:B--2---:R-:W2:Y:S01]  /*11f0*/  LDS R3, [UR8+0x38] ;  /* 0x00003808ff037984 */ /* 0x004ea20008000800 */
[----:B------:R-:W-:-:S05]  /*1200*/  IMAD.MOV.U32 R4, RZ, RZ, 0x7f ;  /* 0x0000007fff047424 */ /* 0x000fca00078e00ff */
[----:B--2---:R-:W-:-:S05]  /*1210*/  LOP3.LUT R3, R3, 0xff, R4, 0xb8, !PT ;  /* 0x000000ff03037812 */ /* 0x004fca00078eb804 */
[----:B------:R2:W-:Y:S02]  /*1220*/  STS [UR8+0x38], R3 ;  /* 0x00003803ff007988 */ /* 0x0005e40008000808 */
.L_x_42:
[----:B------:R-:W-:Y:S05]  /*1230*/  @P3 BRA `(.L_x_44) ;  /* 0x00000000000c3947 */ /* 0x000fea0003800000 */
[----:B------:R2:W-:Y:S02]  /*1240*/  STS [UR8+0x20], R6 ;  /* 0x00002006ff007988 */ /* 0x0005e40008000808 */
.L_x_43:
[----:B------:R-:W-:Y:S05]  /*1250*/  @P3 BRA `(.L_x_45) ;  /* 0x0000000000243947 */ /* 0x000fea0003800000 */
[----:B------:R2:W-:Y:S02]  /*1260*/  STS [UR8+0x24], R2 ;  /* 0x00002402ff007988 */ /* 0x0005e40008000808 */
.L_x_44:
[----:B------:R-:W-:Y:S05]  /*1270*/  @P3 BRA `(.L_x_46) ;  /* 0x00000000002c3947 */ /* 0x000fea0003800000 */
[----:B--2---:R-:W2:Y:S01]  /*1280*/  LDS R2, [UR8+0x1c] ;  /* 0x00001c08ff027984 */ /* 0x004ea20008000800 */
[----:B------:R-:W3:Y:S02]  /*1290*/  LDC.64 R8, c[0x0][0x3b8] ;  /* 0x0000ee00ff087b82 */ /* 0x000ee40000000a00 */
[--C-:B---3-5:R-:W-:Y:S02]  /*12a0*/  SHF.R.U32.HI R5, RZ, 0x4, R9.reuse ;  /* 0x00000004ff057819 */ /* 0x128fe40000011609 */
[----:B----4-:R-:W-:-:S05]  /*12b0*/  SHF.R.U64 R3, R8, 0x4, R9 ;  /* 0x0000000408037819 */ /* 0x010fca0000001209 */
[----:B------:R3:W-:Y:S01]  /*12c0*/  STS [UR8+0xc], R3 ;  /* 0x00000c03ff007988 */ /* 0x0007e20008000808 */
[----:B--2---:R-:W-:-:S05]  /*12d0*/  LOP3.LUT R2, R2, 0xf, R5, 0xb8, !PT ;  /* 0x0000000f02027812 */ /* 0x004fca00078eb805 */
[----:B------:R3:W-:Y:S02]  /*12e0*/  STS [UR8+0x1c], R2 ;  /* 0x00001c02ff007988 */ /* 0x0007e40008000808 */
.L_x_45:
[----:B------:R-:W-:Y:S05]  /*12f0*/  @P3 BRA `(.L_x_47) ;  /* 0x00000000001c3947 */ /* 0x000fea0003800000 */
[----:B---3--:R-:W3:Y:S02]  /*1300*/  LDS R2, [UR8+0x34] ;  /* 0x00003408ff027984 */ /* 0x008ee40008000800 */
[----:B---3--:R-:W-:-:S05]  /*1310*/  LOP3.LUT R2, R2, 0x7, RZ, 0xb8, !PT ;  /* 0x0000000702027812 */ /* 0x008fca00078eb8ff */
[----:B------:R3:W-:Y:S02]  /*1320*/  STS [UR8+0x34], R2 ;  /* 0x00003402ff007988 */ /* 0x0007e40008000808 */
.L_x_46:
[----:B------:R-:W-:Y:S05]  /*1330*/  @P3 BRA `(.L_x_48) ;  /* 0x00000000001c3947 */ /* 0x000fea0003800000 */
[----:B--23--:R-:W2:Y:S02]  /*1340*/  LDS R2, [UR8+0x34] ;  /* 0x00003408ff027984 */ /* 0x00cea40008000800 */
[----:B--2---:R-:W-:-:S05]  /*1350*/  LOP3.LUT R2, R2, 0x38, RZ, 0xb8, !PT ;  /* 0x0000003802027812 */ /* 0x004fca00078eb8ff */
[----:B------:R2:W-:Y:S02]  /*1360*/  STS [UR8+0x34], R2 ;  /* 0x00003402ff007988 */ /* 0x0005e40008000808 */
.L_x_47:
[----:B------:R-:W-:Y:S05]  /*1370*/  @P3 BRA `(.L_x_49) ;  /* 0x00000000001c3947 */ /* 0x000fea0003800000 */
[----:B--23--:R-:W2:Y:S02]  /*1380*/  LDS R2, [UR8+0x8] ;  /* 0x00000808ff027984 */ /* 0x00cea40008000800 */
[----:B--2---:R-:W-:-:S05]  /*1390*/  LOP3.LUT R2, R2, 0x780, RZ, 0xb8, !PT ;  /* 0x0000078002027812 */ /* 0x004fca00078eb8ff */
[----:B------:R2:W-:Y:S02]  /*13a0*/  STS [UR8+0x8], R2 ;  /* 0x00000802ff007988 */ /* 0x0005e40008000808 */
.L_x_48:
[----:B------:R-:W-:Y:S05]  /*13b0*/  @P3 BRA `(.L_x_50) ;  /* 0x0000000000283947 */ /* 0x000fea0003800000 */
[----:B--23--:R-:W2:Y:S02]  /*13c0*/  LDS R2, [UR8+0x8] ;  /* 0x00000808ff027984 */ /* 0x00cea40008000800 */
[----:B--2---:R-:W-:-:S05]  /*13d0*/  LOP3.LUT R2, R2, 0x1800, RZ, 0xb8, !PT ;  /* 0x0000180002027812 */ /* 0x004fca00078eb8ff */
[----:B------:R2:W-:Y:S02]  /*13e0*/  STS [UR8+0x8], R2 ;  /* 0x00000802ff007988 */ /* 0x0005e40008000808 */
.L_x_49:
[----:B------:R-:W-:Y:S05]  /*13f0*/  @P3 BREAK.RELIABLE B3 ;  /* 0x0000000000033942 */ /* 0x000fea0003800100 */
[----:B------:R-:W-:Y:S05]  /*1400*/  @P3 BRA `(.L_x_51) ;  /* 0x0000000000243947 */ /* 0x000fea0003800000 */
[----:B--23--:R-:W2:Y:S01]  /*1410*/  LDS R2, [UR8+0x8] ;  /* 0x00000808ff027984 */ /* 0x00cea20008000800 */
[----:B----4-:R-:W-:-:S05]  /*1420*/  IMAD.MOV.U32 R3, RZ, RZ, 0x6000 ;  /* 0x00006000ff037424 */ /* 0x010fca00078e00ff */
[----:B--2---:R-:W-:-:S04]  /*1430*/  LOP3.LUT R2, R2, 0x4000, R3, 0xd8, !PT ;  /* 0x0000400002027812 */ /* 0x004fc800078ed803 */
[----:B------:R-:W-:-:S05]  /*1440*/  LOP3.LUT R2, R2, 0x400000, RZ, 0xb8, !PT ;  /* 0x0040000002027812 */ /* 0x000fca00078eb8ff */
[----:B------:R2:W-:Y:S02]  /*1450*/  STS [UR8+0x8], R2 ;  /* 0x00000802ff007988 */ /* 0x0005e40008000808 */
.L_x_50:
[----:B------:R-:W-:Y:S05]  /*1460*/  BSYNC.RELIABLE B3 ;  /* 0x0000000000037941 */ /* 0x000fea0003800100 */
.L_x_41:
[----:B--23--:R-:W2:Y:S02]  /*1470*/  @!P3 LDS R2, [UR8+0x8] ;  /* 0x00000808ff02b984 */ /* 0x00cea40008000800 */
[----:B--2---:R-:W-:-:S05]  /*1480*/  @!P3 LOP3.LUT R2, R2, 0x8000, RZ, 0xb8, !PT ;  /* 0x000080000202b812 */ /* 0x004fca00078eb8ff */
[----:B------:R2:W-:Y:S02]  /*1490*/  @!P3 STS [UR8+0x8], R2 ;  /* 0x00000802ff00b988 */ /* 0x0005e40008000808 */
.L_x_51:
[----:B------:R-:W-:Y:S05]  /*14a0*/  BSYNC.RECONVERGENT B4 ;  /* 0x0000000000047941 */ /* 0x000fea0003800200 */
.L_x_40:
[----:B------:R-:W-:Y:S05]  /*14b0*/  WARPSYNC.ALL ;  /* 0x0000000000007948 */ /* 0x000fea0003800000 */
[----:B------:R-:W-:Y:S01]  /*14c0*/  NOP ;  /* 0x0000000000007918 */ /* 0x000fe20000000000 */
[----:B------:R-:W-:-:S04]  /*14d0*/  UIADD3 UR4, UPT, UPT, UR4, 0x100, URZ ;  /* 0x0000010004047890 */ /* 0x000fc8000fffe0ff */
[----:B------:R-:W-:-:S04]  /*14e0*/  UIADD3 UR20, UP0, UPT, UR4, UR20, URZ ;  /* 0x0000001404147290 */ /* 0x000fc8000ff1e0ff */
[----:B------:R-:W-:Y:S01]  /*14f0*/  ULEA.HI.X.SX32 UR21, UR4, UR21, 0x1, UP0 ;  /* 0x0000001504157291 */ /* 0x000fe200080f0eff */
[----:B------:R-:W-:Y:S11]  /*1500*/  @P0 BRA `(.L_x_52) ;  /* 0x0000000000300947 */ /* 0x000ff60003800000 */
[----:B--23--:R-:W2:Y:S01]  /*1510*/  S2R R2, SR_LANEID ;  /* 0x0000000000027919 */ /* 0x00cea20000000000 */
[----:B------:R-:W-:Y:S05]  /*1520*/  WARPSYNC.ALL ;  /* 0x0000000000007948 */ /* 0x000fea0003800000 */
[----:B------:R-:W-:Y:S01]  /*1530*/  NOP ;  /* 0x0000000000007918 */ /* 0x000fe20000000000 */
[----:B--2--5:R-:W-:-:S05]  /*1540*/  IMAD.SHL.U32 R4, R2, 0x4, RZ ;  /* 0x0000000402047824 */ /* 0x024fca00078e00ff */
[----:B------:R-:W2:Y:S01]  /*1550*/  LDS R5, [R4+UR8] ;  /* 0x0000000804057984 */ /* 0x000ea20008000800 */
[----:B------:R-:W-:-:S05]  /*1560*/  IADD3 R2, P1, PT, R4, UR20, RZ ;  /* 0x0000001404027c10 */ /* 0x000fca000ff3e0ff */
[----:B----4-:R-:W-:-:S05]  /*1570*/  IMAD.X R3, RZ, RZ, UR21, P1 ;  /* 0x00000015ff037e24 */ /* 0x010fca00088e06ff */
[----:B--2---:R2:W3:Y:S01]  /*1580*/  ATOMG.E.EXCH.STRONG.GPU PT, RZ, [R2], R5 ;  /* 0x0000000502ff73a8 */ /* 0x0044e200041ee100 */
[----:B------:R-:W-:-:S04]  /*1590*/  DEPBAR {5,4,3,2,1,0} ;  /* 0x0000003f0000791a */ /* 0x000fc80000000000 */
[----:B------:R-:W4:Y:S02]  /*15a0*/  CCTL.E.C.LDCU.IV.DEEP [UR20] ;  /* 0x0000000014007540 */ /* 0x000f240009c08000 */
[----:B----4-:R2:W-:Y:S01]  /*15b0*/  UTMACCTL.IV [UR20] ;  /* 0x00000000140079b9 */ /* 0x0105e20008000000 */
[----:B------:R-:W-:Y:S01]  /*15c0*/  NOP ;  /* 0x0000000000007918 */ /* 0x000fe20000000000 */
.L_x_52:
[----:B------:R-:W-:Y:S05]  /*15d0*/  @P0 BRA `(.L_x_53) ;  /* 0x00000000000c0947 */ /* 0x000fea0003800000 */
[----:B------:R0:W-:Y:S01]  /*15e0*/  UTMACMDFLUSH ;  /* 0x00000000000079b7 */ /* 0x0001e20000000000 */
[----:B------:R-:W-:Y:S05]  /*15f0*/  @P0 BRA `(.L_x_53) ;  /* 0x0000000000040947 */ /* 0x000fea0003800000 */
[----:B------:R-:W-:-:S04]  /*1600*/  DEPBAR.LE SB0, 0x0 ;  /* 0x000080000000791a */ /* 0x000fc80000000000 */
.L_x_53:
[----:B------:R-:W-:Y:S05]  /*1610*/  WARPSYNC.ALL ;  /* 0x0000000000007948 */ /* 0x000fea0003800000 */
[----:B------:R-:W-:Y:S01]  /*1620*/  NOP ;  /* 0x0000000000007918 */ /* 0x000fe20000000000 */
[----:B---3--:R-:W-:Y:S01]  /*1630*/  BAR.SYNC.DEFER_BLOCKING 0x0 ;  /* 0x0000000000007b1d */ /* 0x008fe20000010000 */
[----:B--2---:R-:W-:Y:S01]  /*1640*/  SHF.R.U32.HI R2, RZ, 0x5, R0 ;  /* 0x00000005ff027819 */ /* 0x004fe20000011600 */
[----:B------:R-:W-:Y:S01]  /*1650*/  UIADD3 UR12, UPT, UPT, UR8, 0x3010, URZ ;  /* 0x00003010080c7890 */ /* 0x000fe2000fffe0ff */
[----:B------:R-:W-:Y:S01]  /*1660*/  ISETP.GE.AND P0, PT, R7, 0x1, PT ;  /* 0x000000010700780c */ /* 0x000fe20003f06270 */
[----:B------:R-:W-:Y:S01]  /*1670*/  USHF.L.U32 UR15, UR7, 0x7, URZ ;  /* 0x00000007070f7899 */ /* 0x000fe200080006ff */
[----:B------:R-:W-:Y:S01]  /*1680*/  R2UR UR22, R2 ;  /* 0x00000000021672ca */ /* 0x000fe200000e0000 */
[----:B------:R-:W-:Y:S01]  /*1690*/  VOTEU.ALL UP0, P3 ;  /* 0x0000000000ff7886 */ /* 0x000fe20001800000 */
[----:B------:R-:W-:Y:S01]  /*16a0*/  UMOV UR4, 0x1 ;  /* 0x0000000100047882 */ /* 0x000fe20000000000 */
[----:B------:R-:W-:Y:S01]  /*16b0*/  VOTEU.ALL UP1, P3 ;  /* 0x0000000000ff7886 */ /* 0x000fe20001820000 */
[----:B------:R-:W-:Y:S01]  /*16c0*/  USHF.L.U32 UR19, UR9, 0x6, URZ ;  /* 0x0000000609137899 */ /* 0x000fe200080006ff */
[----:B------:R-:W-:Y:S01]  /*16d0*/  BSSY.RECONVERGENT B4, `(.L_x_54) ;  /* 0x0000018000047945 */ /* 0x000fe20003800200 */
[----:B------:R-:W-:-:S04]  /*16e0*/  @!UP0 UIADD3 UR10, UPT, UPT, -UR4, 0x100000, URZ ;  /* 0x00100000040a8890 */ /* 0x000fc8000fffe1ff */
[----:B------:R-:W-:Y:S02]  /*16f0*/  @!UP0 USHF.L.U32 UR11, UR10, 0xb, URZ ;  /* 0x0000000b0a0b8899 */ /* 0x000fe400080006ff */
[----:B------:R-:W-:Y:S02]  /*1700*/  @!UP0 USHF.L.U32 UR10, UR10, 0x1, URZ ;  /* 0x000000010a0a8899 */ /* 0x000fe400080006ff */
[----:B------:R-:W-:-:S04]  /*1710*/  @!UP0 UIADD3 UR4, UPT, UPT, -UR4, 0x100000, URZ ;  /* 0x0010000004048890 */ /* 0x000fc8000fffe1ff */
[----:B------:R-:W-:Y:S02]  /*1720*/  @!UP0 USHF.L.U32 UR5, UR4, 0xb, URZ ;  /* 0x0000000b04058899 */ /* 0x000fe400080006ff */
[----:B------:R-:W-:Y:S01]  /*1730*/  @!UP0 USHF.L.U32 UR4, UR4, 0x1, URZ ;  /* 0x0000000104048899 */ /* 0x000fe200080006ff */
[----:B------:R-:W-:Y:S01]  /*1740*/  VOTEU.ALL UP0, P3 ;  /* 0x0000000000ff7886 */ /* 0x000fe20001800000 */
[----:B------:R-:W2:Y:S04]  /*1750*/  FENCE.VIEW.ASYNC.S ;  /* 0x00000000000073c6 */ /* 0x000ea80000000000 */
[----:B--2---:R2:W3:Y:S06]  /*1760*/  @!UP0 SYNCS.EXCH.64 URZ, [UR8+0x3000], UR10 ;  /* 0x0030000a08ff85b2 */ /* 0x0044ec0008000100 */
[----:B------:R2:W3:Y:S02]  /*1770*/  @!UP1 SYNCS.EXCH.64 URZ, [UR8+0x3010], UR4 ;  /* 0x0030100408ff95b2 */ /* 0x0004e40008000100 */
[----:B---3--:R-:W-:Y:S06]  /*1780*/  BAR.SYNC.DEFER_BLOCKING 0x0 ;  /* 0x0000000000007b1d */ /* 0x008fec0000010000 */
[----:B------:R-:W-:Y:S05]  /*1790*/  @P3 BRA `(.L_x_55) ;  /* 0x00000000002c3947 */ /* 0x000fea0003800000 */
[----:B--2---:R-:W-:Y:S02]  /*17a0*/  UMOV UR4, 0x1 ;  /* 0x0000000100047882 */ /* 0x004fe40000000000 */
[----:B------:R-:W-:-:S04]  /*17b0*/  UIADD3 UR10, UPT, UPT, -UR4, 0x100000, URZ ;  /* 0x00100000040a7890 */ /* 0x000fc8000fffe1ff */
[----:B------:R-:W-:Y:S02]  /*17c0*/  USHF.L.U32 UR11, UR10, 0xb, URZ ;  /* 0x0000000b0a0b7899 */ /* 0x000fe400080006ff */
[----:B------:R-:W-:Y:S02]  /*17d0*/  USHF.L.U32 UR10, UR10, 0x1, URZ ;  /* 0x000000010a0a7899 */ /* 0x000fe400080006ff */
[----:B------:R-:W-:-:S04]  /*17e0*/  UIADD3 UR4, UPT, UPT, -UR4, 0x100000, URZ ;  /* 0x0010000004047890 */ /* 0x000fc8000fffe1ff */
[----:B------:R-:W-:Y:S02]  /*17f0*/  USHF.L.U32 UR5, UR4, 0xb, URZ ;  /* 0x0000000b04057899 */ /* 0x000fe400080006ff */
[----:B------:R-:W-:Y:S01]  /*1800*/  USHF.L.U32 UR4, UR4, 0x1, URZ ;  /* 0x0000000104047899 */ /* 0x000fe200080006ff */
[----:B------:R-:W2:Y:S03]  /*1810*/  FENCE.VIEW.ASYNC.S ;  /* 0x00000000000073c6 */ /* 0x000ea60000000000 */
[----:B--2---:R3:W2:Y:S08]  /*1820*/  SYNCS.EXCH.64 URZ, [UR8+0x3008], UR10 ;  /* 0x0030080a08ff75b2 */ /* 0x0046b00008000100 */
[----:B------:R3:W4:Y:S02]  /*1830*/  SYNCS.EXCH.64 URZ, [UR8+0x3018], UR4 ;  /* 0x0030180408ff75b2 */ /* 0x0007240008000100 */
[----:B---3--:R-:W-:Y:S01]  /*1840*/  NOP ;  /* 0x0000000000007918 */ /* 0x008fe20000000000 */
.L_x_55:
[----:B--2---:R-:W-:Y:S05]  /*1850*/  BSYNC.RECONVERGENT B4 ;  /* 0x0000000000047941 */ /* 0x004fea0003800200 */
.L_x_54:
[----:B------:R-:W-:Y:S05]  /*1860*/  @!P0 BRA `(.L_x_56) ;  /* 0x0000000400cc8947 */ /* 0x000fea0003800000 */
[----:B----4-:R-:W-:Y:S01]  /*1870*/  BAR.SYNC.DEFER_BLOCKING 0x0 ;  /* 0x0000000000007b1d */ /* 0x010fe20000010000 */
[----:B------:R-:W-:Y:S01]  /*1880*/  @!P3 IMAD.MOV.U32 R2, RZ, RZ, 0x1800 ;  /* 0x00001800ff02b424 */ /* 0x000fe200078e00ff */
[----:B------:R-:W-:Y:S02]  /*1890*/  ELECT P1, URZ, PT ;  /* 0x0000000000ff782f */ /* 0x000fe40003820000 */
[----:B------:R-:W-:Y:S02]  /*18a0*/  ELECT P0, URZ, PT ;  /* 0x0000000000ff782f */ /* 0x000fe40003800000 */
[C---:B------:R-:W-:Y:S01]  /*18b0*/  ISETP.LT.U32.AND P1, PT, R36.reuse, 0x20, P1 ;  /* 0x000000202400780c */ /* 0x040fe20000f21070 */
[----:B------:R-:W-:Y:S01]  /*18c0*/  UMOV UR11, UR15 ;  /* 0x0000000f000b7c82 */ /* 0x000fe20008000000 */
[----:B------:R-:W-:Y:S01]  /*18d0*/  ISETP.LT.U32.AND P0, PT, R36, 0x20, P0 ;  /* 0x000000202400780c */ /* 0x000fe20000701070 */
[----:B------:R-:W-:-:S10]  /*18e0*/  UIADD3 UR16, UPT, UPT, UR8, 0x2000, URZ ;  /* 0x0000200008107890 */ /* 0x000fd4000fffe0ff */
[----:B------:R-:W-:Y:S01]  /*18f0*/  VOTEU.ANY UP0, P1 ;  /* 0x0000000000ff7886 */ /* 0x000fe20000800100 */
[----:B------:R-:W-:Y:S01]  /*1900*/  VOTEU.ANY UP2, P1 ;  /* 0x0000000000ff7886 */ /* 0x000fe20000840100 */
[----:B------:R-:W-:Y:S01]  /*1910*/  VOTEU.ANY UP1, P0 ;  /* 0x0000000000ff7886 */ /* 0x000fe20000020100 */
[----:B------:R-:W-:Y:S01]  /*1920*/  VOTEU.ANY UP3, P0 ;  /* 0x0000000000ff7886 */ /* 0x000fe20000060100 */
[----:B------:R2:W-:Y:S01]  /*1930*/  @!P3 SYNCS.ARRIVE.TRANS64 RZ, [UR8+0x3000], R2 ;  /* 0x00300002ffffb9a7 */ /* 0x0005e20008000008 */
[----:B------:R3:W-:Y:S06]  /*1940*/  MEMBAR.ALL.CTA ;  /* 0x0000000000007992 */ /* 0x0007ec0000008000 */
[----:B---3--:R-:W3:Y:S01]  /*1950*/  FENCE.VIEW.ASYNC.S ;  /* 0x00000000000073c6 */ /* 0x008ee20000000000 */
[----:B------:R-:W-:Y:S01]  /*1960*/  @UP0 UIADD3 UR9, UPT, UPT, UR8, 0x3000, URZ ;  /* 0x0000300008090890 */ /* 0x000fe2000fffe0ff */
[----:B------:R-:W-:Y:S01]  /*1970*/  @UP0 UMOV UR10, URZ ;  /* 0x000000ff000a0c82 */ /* 0x000fe20008000000 */
[----:B------:R-:W-:Y:S01]  /*1980*/  @UP1 UIADD3 UR17, UPT, UPT, UR8, 0x3000, URZ ;  /* 0x0000300008111890 */ /* 0x000fe2000fffe0ff */
[----:B------:R-:W-:Y:S01]  /*1990*/  @UP1 UMOV UR18, URZ ;  /* 0x000000ff00121c82 */ /* 0x000fe20008000000 */
[----:B------:R-:W-:Y:S01]  /*19a0*/  UISETP.NE.U32.AND UP0, UPT, UR22, URZ, UPT ;  /* 0x000000ff1600728c */ /* 0x000fe2000bf05070 */
[----:B---3--:R-:W-:Y:S06]  /*19b0*/  BAR.SYNC.DEFER_BLOCKING 0x0 ;  /* 0x0000000000007b1d */ /* 0x008fec0000010000 */
[----:B------:R2:W-:Y:S02]  /*19c0*/  @UP2 UTMALDG.2D [UR8], [UR24] ;  /* 0x00000008180025b4 */ /* 0x0005e40008008000 */
[----:B------:R-:W-:Y:S06]  /*19d0*/  BAR.SYNC.DEFER_BLOCKING 0x0 ;  /* 0x0000000000007b1d */ /* 0x000fec0000010000 */
[----:B------:R2:W-:Y:S02]  /*19e0*/  @UP3 UTMALDG.2D [UR16], [UR26] ;  /* 0x000000101a0035b4 */ /* 0x0005e40008008000 */
[----:B------:R-:W-:Y:S06]  /*19f0*/  BAR.SYNC.DEFER_BLOCKING 0x0 ;  /* 0x0000000000007b1d */ /* 0x000fec0000010000 */
[----:B------:R-:W3:Y:S02]  /*1a00*/  SYNCS.PHASECHK.TRANS64.TRYWAIT P0, [UR8+0x3000], RZ ;  /* 0x003000ffff0075a7 */ /* 0x000ee40008001108 */
[----:B--23--:R-:W-:Y:S05]  /*1a10*/  @!P0 BRA `(.L_x_57) ;  /* 0x0000000800f48947 */ /* 0x00cfea0003800000 */
.L_x_71:
[----:B------:R-:W-:Y:S05]  /*1a20*/  BRA.U UP0, `(.L_x_58) ;  /* 0x0000000100287547 */ /* 0x000fea000b800000 */
[----:B------:R-:W-:Y:S02]  /*1a30*/  USHF.R.U32.HI UR4, URZ, 0x4, UR8 ;  /* 0x00000004ff047899 */ /* 0x000fe40008011608 */
[----:B------:R-:W-:Y:S02]  /*1a40*/  USHF.R.U32.HI UR6, URZ, 0x4, UR16 ;  /* 0x00000004ff067899 */ /* 0x000fe40008011610 */
[----:B------:R-:W-:Y:S02]  /*1a50*/  USGXT.U32 UR4, UR4, 0xe ;  /* 0x0000000e0404789a */ /* 0x000fe40008000000 */
[----:B------:R-:W-:Y:S01]  /*1a60*/  USGXT.U32 UR6, UR6, 0xe ;  /* 0x0000000e0606789a */ /* 0x000fe20008000000 */
[----:B------:R-:W-:Y:S01]  /*1a70*/  UMOV UR10, 0x0 ;  /* 0x00000000000a7882 */ /* 0x000fe20000000000 */
[----:B------:R-:W-:Y:S01]  /*1a80*/  UMOV UR11, 0x8100010 ;  /* 0x08100010000b7882 */ /* 0x000fe20000000000 */
[----:B------:R-:W-:Y:S01]  /*1a90*/  UMOV UR5, 0xc0004010 ;  /* 0xc000401000057882 */ /* 0x000fe20000000000 */
[----:B------:R-:W-:-:S05]  /*1aa0*/  UMOV UR7, 0xc0004010 ;  /* 0xc000401000077882 */ /* 0x000fca0000000000 */
[----:B------:R2:W-:Y:S01]  /*1ab0*/  UTCQMMA gdesc[UR4], gdesc[UR6], tmem[UR23], tmem[UR10], idesc[UR11], !UPT ;  /* 0x00ff0a06040075ea */ /* 0x0005e2000f800317 */
[----:B------:R-:W-:Y:S02]  /*1ac0*/  NOP ;  /* 0x0000000000007918 */ /* 0x000fe40000000000 */
.L_x_58:
[----:B------:R-:W-:Y:S01]  /*1ad0*/  ELECT P0, URZ, PT ;  /* 0x0000000000ff782f */ /* 0x000fe20003800000 */
[----:B--2---:R-:W-:Y:S01]  /*1ae0*/  UMOV UR4, UR12 ;  /* 0x0000000c00047c82 */ /* 0x004fe20008000000 */
[----:B------:R-:W-:Y:S02]  /*1af0*/  UMOV UR5, URZ ;  /* 0x000000ff00057c82 */ /* 0x000fe40008000000 */
[----:B------:R-:W-:-:S13]  /*1b00*/  ISETP.LT.U32.AND P0, PT, R36, 0x20, P0 ;  /* 0x000000202400780c */ /* 0x000fda0000701070 */
[----:B------:R-:W-:Y:S01]  /*1b10*/  VOTEU.ANY UP0, P0 ;  /* 0x0000000000ff7886 */ /* 0x000fe20000000100 */
[----:B------:R-:W-:Y:S01]  /*1b20*/  VOTEU.ANY UP1, P0 ;  /* 0x0000000000ff7886 */ /* 0x000fe20000020100 */
[----:B------:R-:W-:-:S03]  /*1b30*/  ISETP.GE.U32.AND P0, PT, R7, 0x21, PT ;  /* 0x000000210700780c */ /* 0x000fc60003f06070 */
[----:B------:R-:W-:Y:S02]  /*1b40*/  @UP0 UMOV UR4, UR4 ;  /* 0x0000000400040c82 */ /* 0x000fe40008000000 */
[----:B------:R2:W-:Y:S01]  /*1b50*/  @UP1 UTCBAR [UR4], URZ ;  /* 0x000000ff040013e9 */ /* 0x0005e200080000ff */
[----:B------:R-:W-:Y:S06]  /*1b60*/  BAR.SYNC.DEFER_BLOCKING 0x0 ;  /* 0x0000000000007b1d */ /* 0x000fec0000010000 */
[----:B------:R-:W3:Y:S02]  /*1b70*/  SYNCS.PHASECHK.TRANS64.TRYWAIT P1, [UR8+0x3010], RZ ;  /* 0x003010ffff0075a7 */ /* 0x000ee40008021108 */
[----:B--23--:R-:W-:Y:S05]  /*1b80*/  @!P1 BRA `(.L_x_59) ;  /* 0x0000000800a49947 */ /* 0x00cfea0003800000 */
.L_x_72:
[----:B------:R-:W-:Y:S01]  /*1b90*/  UMOV UR4, URZ ;  /* 0x000000ff00047c82 */ /* 0x000fe20008000000 */
[----:B------:R-:W-:Y:S05]  /*1ba0*/  @!P0 BRA `(.L_x_56) ;  /* 0x0000000000fc8947 */ /* 0x000fea0003800000 */
[----:B------:R-:W2:Y:S01]  /*1bb0*/  LDCU UR28, c[0x0][0x3a0] ;  /* 0x00007400ff1c77ac */ /* 0x000ea20008000800 */
[----:B------:R-:W-:Y:S01]  /*1bc0*/  UMOV UR5, 0x1 ;  /* 0x0000000100057882 */ /* 0x000fe20000000000 */
[----:B------:R-:W-:-:S05]  /*1bd0*/  UMOV UR14, 0x20 ;  /* 0x00000020000e7882 */ /* 0x000fca0000000000 */
.L_x_63:
[----:B------:R-:W-:Y:S01]  /*1be0*/  BAR.SYNC.DEFER_BLOCKING 0x0 ;  /* 0x0000000000007b1d */ /* 0x000fe20000010000 */
[----:B------:R-:W-:Y:S01]  /*1bf0*/  ULEA UR9, UR5, UR8, 0x3 ;  /* 0x0000000805097291 */ /* 0x000fe2000f8e18ff */
[----:B------:R-:W-:Y:S01]  /*1c00*/  @!P3 IMAD.MOV.U32 R2, RZ, RZ, 0x1800 ;  /* 0x00001800ff02b424 */ /* 0x000fe200078e00ff */
[----:B------:R-:W-:Y:S01]  /*1c10*/  ELECT P1, URZ, PT ;  /* 0x0000000000ff782f */ /* 0x000fe20003820000 */
[----:B------:R-:W-:-:S03]  /*1c20*/  ULEA UR12, UR5, UR8, 0xc ;  /* 0x00000008050c7291 */ /* 0x000fc6000f8e60ff */
[----:B------:R-:W-:Y:S02]  /*1c30*/  ISETP.LT.U32.AND P1, PT, R36, 0x20, P1 ;  /* 0x000000202400780c */ /* 0x000fe40000f21070 */
[----:B------:R-:W-:Y:S01]  /*1c40*/  ELECT P0, URZ, PT ;  /* 0x0000000000ff782f */ /* 0x000fe20003800000 */
[----:B------:R-:W-:-:S03]  /*1c50*/  ULEA UR16, UR5, UR8, 0xb ;  /* 0x0000000805107291 */ /* 0x000fc6000f8e58ff */
[----:B------:R-:W-:Y:S01]  /*1c60*/  ISETP.LT.U32.AND P0, PT, R36, 0x20, P0 ;  /* 0x000000202400780c */ /* 0x000fe20000701070 */
[----:B------:R-:W-:Y:S01]  /*1c70*/  UMOV UR18, UR14 ;  /* 0x0000000e00127c82 */ /* 0x000fe20008000000 */
[----:B------:R-:W-:Y:S02]  /*1c80*/  UIADD3 UR16, UPT, UPT, UR16, 0x2000, URZ ;  /* 0x0000200010107890 */ /* 0x000fe4000fffe0ff */
[----:B------:R-:W-:-:S03]  /*1c90*/  USHF.L.U32 UR6, UR4, 0x1f, URZ ;  /* 0x0000001f04067899 */ /* 0x000fc600080006ff */
[----:B------:R-:W-:Y:S01]  /*1ca0*/  VOTEU.ANY UP0, P1 ;  /* 0x0000000000ff7886 */ /* 0x000fe20000800100 */
[----:B------:R3:W-:Y:S01]  /*1cb0*/  @!P3 SYNCS.ARRIVE.TRANS64 RZ, [UR9+0x3000], R2 ;  /* 0x00300002ffffb9a7 */ /* 0x0007e20008000009 */
[----:B------:R4:W-:Y:S06]  /*1cc0*/  MEMBAR.ALL.CTA ;  /* 0x0000000000007992 */ /* 0x0009ec0000008000 */
[----:B----4-:R-:W4:Y:S01]  /*1cd0*/  FENCE.VIEW.ASYNC.S ;  /* 0x00000000000073c6 */ /* 0x010f220000000000 */
[----:B------:R-:W-:Y:S01]  /*1ce0*/  @UP0 UIADD3 UR13, UPT, UPT, UR9, 0x3000, URZ ;  /* 0x00003000090d0890 */ /* 0x000fe2000fffe0ff */
[----:B----4-:R-:W-:Y:S01]  /*1cf0*/  VOTEU.ANY UP0, P1 ;  /* 0x0000000000ff7886 */ /* 0x010fe20000800100 */
[----:B------:R-:W-:Y:S01]  /*1d00*/  VOTEU.ANY UP1, P0 ;  /* 0x0000000000ff7886 */ /* 0x000fe20000020100 */
[----:B---3--:R-:W-:-:S04]  /*1d10*/  IMAD.U32 R2, RZ, RZ, UR6 ;  /* 0x00000006ff027e24 */ /* 0x008fc8000f8e00ff */
[----:B------:R-:W-:Y:S01]  /*1d20*/  @UP1 UIADD3 UR17, UPT, UPT, UR9, 0x3000, URZ ;  /* 0x0000300009111890 */ /* 0x000fe2000fffe0ff */
[----:B------:R-:W-:Y:S01]  /*1d30*/  VOTEU.ANY UP1, P0 ;  /* 0x0000000000ff7886 */ /* 0x000fe20000020100 */
[----:B------:R-:W-:Y:S06]  /*1d40*/  BAR.SYNC.DEFER_BLOCKING 0x0 ;  /* 0x0000000000007b1d */ /* 0x000fec0000010000 */
[----:B------:R3:W-:Y:S01]  /*1d50*/  @UP0 UTMALDG.2D [UR12], [UR24] ;  /* 0x0000000c180005b4 */ /* 0x0007e20008008000 */
[----:B------:R-:W-:Y:S01]  /*1d60*/  UISETP.NE.U32.AND UP0, UPT, UR22, URZ, UPT ;  /* 0x000000ff1600728c */ /* 0x000fe2000bf05070 */
[----:B------:R-:W-:Y:S06]  /*1d70*/  BAR.SYNC.DEFER_BLOCKING 0x0 ;  /* 0x0000000000007b1d */ /* 0x000fec0000010000 */
[----:B------:R3:W-:Y:S02]  /*1d80*/  @UP1 UTMALDG.2D [UR16], [UR26] ;  /* 0x000000101a0015b4 */ /* 0x0007e40008008000 */
[----:B------:R-:W-:Y:S06]  /*1d90*/  BAR.SYNC.DEFER_BLOCKING 0x0 ;  /* 0x0000000000007b1d */ /* 0x000fec0000010000 */
[----:B------:R-:W4:Y:S02]  /*1da0*/  SYNCS.PHASECHK.TRANS64.TRYWAIT P0, [UR9+0x3000], R2 ;  /* 0x00300002ff0075a7 */ /* 0x000f240008001109 */
[----:B---34-:R-:W-:Y:S05]  /*1db0*/  @!P0 BRA `(.L_x_60) ;  /* 0x0000000800248947 */ /* 0x018fea0003800000 */
.L_x_73:
        /* <DEDUP_REMOVED lines=9> */
[----:B------:R3:W-:Y:S01]  /*1e50*/  UTCQMMA gdesc[UR6], gdesc[UR10], tmem[UR23], tmem[UR12], idesc[UR13], UPT ;  /* 0x00ff0c0a060075ea */ /* 0x0007e2000b800317 */
[----:B------:R-:W-:Y:S02]  /*1e60*/  NOP ;  /* 0x0000000000007918 */ /* 0x000fe40000000000 */
.L_x_61:
[----:B------:R-:W-:Y:S01]  /*1e70*/  ELECT P0, URZ, PT ;  /* 0x0000000000ff782f */ /* 0x000fe20003800000 */
[----:B---3--:R-:W-:-:S03]  /*1e80*/  UIADD3 UR6, UPT, UPT, UR9, 0x3010, URZ ;  /* 0x0000301009067890 */ /* 0x008fc6000fffe0ff */
[----:B------:R-:W-:Y:S01]  /*1e90*/  ISETP.LT.U32.AND P0, PT, R36, 0x20, P0 ;  /* 0x000000202400780c */ /* 0x000fe20000701070 */
[----:B------:R-:W-:-:S12]  /*1ea0*/  UMOV UR7, URZ ;  /* 0x000000ff00077c82 */ /* 0x000fd80008000000 */
[----:B------:R-:W-:Y:S01]  /*1eb0*/  VOTEU.ANY UP0, P0 ;  /* 0x0000000000ff7886 */ /* 0x000fe20000000100 */
[----:B------:R-:W-:-:S04]  /*1ec0*/  VOTEU.ANY UP1, P0 ;  /* 0x0000000000ff7886 */ /* 0x000fc80000020100 */
[----:B------:R-:W-:Y:S02]  /*1ed0*/  @UP0 UMOV UR6, UR6 ;  /* 0x0000000600060c82 */ /* 0x000fe40008000000 */
[----:B------:R3:W-:Y:S01]  /*1ee0*/  @UP1 UTCBAR [UR6], URZ ;  /* 0x000000ff060013e9 */ /* 0x0007e200080000ff */
[----:B------:R-:W-:Y:S06]  /*1ef0*/  BAR.SYNC.DEFER_BLOCKING 0x0 ;  /* 0x0000000000007b1d */ /* 0x000fec0000010000 */
[----:B------:R-:W4:Y:S02]  /*1f00*/  SYNCS.PHASECHK.TRANS64.TRYWAIT P0, [UR9+0x3010], R2 ;  /* 0x00301002ff0075a7 */ /* 0x000f240008001109 */
[----:B---34-:R-:W-:Y:S05]  /*1f10*/  @!P0 BRA `(.L_x_62) ;  /* 0x0000000400d88947 */ /* 0x018fea0003800000 */
.L_x_74:
[----:B------:R-:W-:Y:S02]  /*1f20*/  UIADD3 UR5, UPT, UPT, UR5, 0x1, URZ ;  /* 0x0000000105057890 */ /* 0x000fe4000fffe0ff */
[----:B------:R-:W-:Y:S02]  /*1f30*/  UIADD3 UR14, UPT, UPT, UR14, 0x20, URZ ;  /* 0x000000200e0e7890 */ /* 0x000fe4000fffe0ff */
[----:B------:R-:W-:-:S04]  /*1f40*/  UISETP.NE.U32.AND UP0, UPT, UR5, 0x2, UPT ;  /* 0x000000020500788c */ /* 0x000fc8000bf05070 */
[----:B------:R-:W-:Y:S02]  /*1f50*/  USEL UR6, URZ, 0x1, UP0 ;  /* 0x00000001ff067887 */ /* 0x000fe40008000000 */
[----:B------:R-:W-:Y:S02]  /*1f60*/  USEL UR5, UR5, URZ, UP0 ;  /* 0x000000ff05057287 */ /* 0x000fe40008000000 */
[----:B--2---:R-:W-:Y:S02]  /*1f70*/  UISETP.GE.AND UP0, UPT, UR14, UR28, UPT ;  /* 0x0000001c0e00728c */ /* 0x004fe4000bf06270 */
[----:B------:R-:W-:-:S07]  /*1f80*/  ULOP3.LUT UR4, UR4, UR6, URZ, 0x3c, !UPT ;  /* 0x0000000604047292 */ /* 0x000fce000f8e3cff */
[----:B------:R-:W-:Y:S05]  /*1f90*/  BRA.U !UP0, `(.L_x_63) ;  /* 0xfffffffd08107547 */ /* 0x000fea000b83ffff */
.L_x_56:
[----:B----4-:R-:W-:Y:S06]  /*1fa0*/  BAR.SYNC.DEFER_BLOCKING 0x0 ;  /* 0x0000000000007b1d */ /* 0x010fec0000010000 */
[----:B------:R-:W-:Y:S04]  /*1fb0*/  BSSY.RECONVERGENT B4, `(.L_x_64) ;  /* 0x0000004000047945 */ /* 0x000fe80003800200 */
[----:B------:R-:W-:Y:S05]  /*1fc0*/  @P3 BRA `(.L_x_65) ;  /* 0x0000000000083947 */ /* 0x000fea0003800000 */
[----:B------:R-:W2:Y:S02]  /*1fd0*/  SYNCS.CCTL.IV [UR8+0x3000] ;  /* 0x00300000ff0079b1 */ /* 0x000ea40008000008 */
[----:B--2---:R-:W2:Y:S02]  /*1fe0*/  SYNCS.CCTL.IV [UR8+0x3010] ;  /* 0x00301000ff0079b1 */ /* 0x004ea40008000008 */
.L_x_65:
[----:B------:R-:W-:Y:S05]  /*1ff0*/  BSYNC.RECONVERGENT B4 ;  /* 0x0000000000047941 */ /* 0x000fea0003800200 */
.L_x_64:
[----:B--2---:R-:W-:Y:S06]  /*2000*/  BAR.SYNC.DEFER_BLOCKING 0x0 ;  /* 0x0000000000007b1d */ /* 0x004fec0000010000 */
[----:B------:R-:W-:Y:S04]  /*2010*/  BSSY.RECONVERGENT B4, `(.L_x_66) ;  /* 0x0000004000047945 */ /* 0x000fe80003800200 */
[----:B------:R-:W-:Y:S05]  /*2020*/  @P3 BRA `(.L_x_67) ;  /* 0x0000000000083947 */ /* 0x000fea0003800000 */
[----:B------:R-:W2:Y:S02]  /*2030*/  SYNCS.CCTL.IV [UR8+0x3008] ;  /* 0x00300800ff0079b1 */ /* 0x000ea40008000008 */
[----:B--2---:R-:W2:Y:S02]  /*2040*/  SYNCS.CCTL.IV [UR8+0x3018] ;  /* 0x00301800ff0079b1 */ /* 0x004ea40008000008 */
.L_x_67:
[----:B------:R-:W-:Y:S05]  /*2050*/  BSYNC.RECONVERGENT B4 ;  /* 0x0000000000047941 */ /* 0x000fea0003800200 */
.L_x_66:
[----:B------:R-:W-:Y:S01]  /*2060*/  USHF.L.U32 UR4, UR22, 0x15, URZ ;  /* 0x0000001516047899 */ /* 0x000fe200080006ff */
[C---:B------:R-:W-:Y:S01]  /*2070*/  IMAD.SHL.U32 R2, R0.reuse, 0x8, RZ ;  /* 0x0000000800027824 */ /* 0x040fe200078e00ff */
[----:B------:R-:W-:Y:S01]  /*2080*/  USHF.L.U32 UR22, UR22, 0x3, URZ ;  /* 0x0000000316167899 */ /* 0x000fe200080006ff */
[----:B------:R-:W-:Y:S01]  /*2090*/  SHF.R.U32.HI R3, RZ, 0x2, R0 ;  /* 0x00000002ff037819 */ /* 0x000fe20000011600 */
[----:B------:R-:W-:Y:S01]  /*20a0*/  ULOP3.LUT UR4, UR4, 0x600000, URZ, 0xc0, !UPT ;  /* 0x0060000004047892 */ /* 0x000fe2000f8ec0ff */
[----:B------:R-:W-:Y:S01]  /*20b0*/  IMAD.SHL.U32 R0, R0, 0x40, RZ ;  /* 0x0000004000007824 */ /* 0x000fe200078e00ff */
[----:B------:R-:W-:Y:S01]  /*20c0*/  ULOP3.LUT UR22, UR22, 0x20, URZ, 0xc0, !UPT ;  /* 0x0000002016167892 */ /* 0x000fe2000f8ec0ff */
[----:B------:R-:W-:Y:S02]  /*20d0*/  LOP3.LUT R2, R2, 0x30, RZ, 0xc0, !PT ;  /* 0x0000003002027812 */ /* 0x000fe400078ec0ff */
[----:B------:R-:W-:Y:S01]  /*20e0*/  ELECT P0, URZ, PT ;  /* 0x0000000000ff782f */ /* 0x000fe20003800000 */
[----:B------:R-:W-:Y:S01]  /*20f0*/  UIADD3 UR4, UPT, UPT, UR22, UR4, UR23 ;  /* 0x0000000416047290 */ /* 0x000fe2000fffe017 */
[----:B------:R-:W-:Y:S01]  /*2100*/  LOP3.LUT R3, R2, 0x20, R3, 0x78, !PT ;  /* 0x0000002002037812 */ /* 0x000fe200078e7803 */
[----:B------:R-:W-:Y:S01]  /*2110*/  UMOV UR9, UR19 ;  /* 0x0000001300097c82 */ /* 0x000fe20008000000 */
[----:B------:R-:W-:Y:S01]  /*2120*/  ISETP.LT.U32.AND P0, PT, R36, 0x20, P0 ;  /* 0x000000202400780c */ /* 0x000fe20000701070 */
[----:B------:R-:W-:Y:S01]  /*2130*/  UMOV UR10, UR15 ;  /* 0x0000000f000a7c82 */ /* 0x000fe20008000000 */
[----:B------:R-:W-:-:S04]  /*2140*/  LOP3.LUT R0, R3, 0x1fc0, R0, 0xf8, !PT ;  /* 0x00001fc003007812 */ /* 0x000fc800078ef800 */
[----:B-----5:R-:W3:Y:S01]  /*2150*/  LDTM.x32 R4, tmem[UR4] ;  /* 0x00000004000479ee */ /* 0x020ee200082c0000 */
[----:B------:R-:W-:Y:S01]  /*2160*/  LOP3.LUT R2, R0, 0x10, RZ, 0x3c, !PT ;  /* 0x0000001000027812 */ /* 0x000fe200078e3cff */
[----:B------:R-:W-:-:S05]  /*2170*/  NOP ;  /* 0x0000000000007918 */ /* 0x000fca0000000000 */
[----:B---3--:R-:W-:Y:S01]  /*2180*/  VOTEU.ANY UP1, P0 ;  /* 0x0000000000ff7886 */ /* 0x008fe20000020100 */
[----:B------:R-:W-:Y:S01]  /*2190*/  VOTEU.ANY UP0, P0 ;  /* 0x0000000000ff7886 */ /* 0x000fe20000000100 */
[----:B------:R-:W-:Y:S02]  /*21a0*/  F2FP.SATFINITE.E4M3.F32.PACK_AB_MERGE_C R6, R7, R6, RZ ;  /* 0x000000060706723e */ /* 0x000fe400048070ff */
[----:B------:R-:W-:Y:S02]  /*21b0*/  F2FP.SATFINITE.E4M3.F32.PACK_AB_MERGE_C R10, R11, R10, RZ ;  /* 0x0000000a0b0a723e */ /* 0x000fe400048070ff */
[----:B------:R-:W-:Y:S02]  /*21c0*/  F2FP.SATFINITE.E4M3.F32.PACK_AB_MERGE_C R14, R15, R14, RZ ;  /* 0x0000000e0f0e723e */ /* 0x000fe400048070ff */
[----:B------:R-:W-:Y:S02]  /*21d0*/  F2FP.SATFINITE.E4M3.F32.PACK_AB_MERGE_C R7, R19, R18, RZ ;  /* 0x000000121307723e */ /* 0x000fe400048070ff */
[----:B------:R-:W-:-:S02]  /*21e0*/  F2FP.SATFINITE.E4M3.F32.PACK_AB_MERGE_C R22, R23, R22, RZ ;  /* 0x000000161716723e */ /* 0x000fc400048070ff */
[----:B------:R-:W-:Y:S02]  /*21f0*/  F2FP.SATFINITE.E4M3.F32.PACK_AB_MERGE_C R26, R27, R26, RZ ;  /* 0x0000001a1b1a723e */ /* 0x000fe400048070ff */
[----:B------:R-:W-:Y:S02]  /*2200*/  F2FP.SATFINITE.E4M3.F32.PACK_AB_MERGE_C R30, R31, R30, RZ ;  /* 0x0000001e1f1e723e */ /* 0x000fe400048070ff */
[----:B------:R-:W-:Y:S02]  /*2210*/  F2FP.SATFINITE.E4M3.F32.PACK_AB_MERGE_C R34, R35, R34, RZ ;  /* 0x000000222322723e */ /* 0x000fe400048070ff */
[----:B------:R-:W-:Y:S02]  /*2220*/  F2FP.SATFINITE.E4M3.F32.PACK_AB_MERGE_C R4, R5, R4, R6 ;  /* 0x000000040504723e */ /* 0x000fe40004807006 */
[----:B------:R-:W-:Y:S02]  /*2230*/  F2FP.SATFINITE.E4M3.F32.PACK_AB_MERGE_C R5, R9, R8, R10 ;  /* 0x000000080905723e */ /* 0x000fe4000480700a */
[----:B------:R-:W-:-:S02]  /*2240*/  F2FP.SATFINITE.E4M3.F32.PACK_AB_MERGE_C R6, R13, R12, R14 ;  /* 0x0000000c0d06723e */ /* 0x000fc4000480700e */
[----:B------:R-:W-:Y:S02]  /*2250*/  F2FP.SATFINITE.E4M3.F32.PACK_AB_MERGE_C R7, R17, R16, R7 ;  /* 0x000000101107723e */ /* 0x000fe40004807007 */
[----:B------:R-:W-:Y:S02]  /*2260*/  F2FP.SATFINITE.E4M3.F32.PACK_AB_MERGE_C R20, R21, R20, R22 ;  /* 0x000000141514723e */ /* 0x000fe40004807016 */
[----:B------:R-:W-:Y:S01]  /*2270*/  F2FP.SATFINITE.E4M3.F32.PACK_AB_MERGE_C R21, R25, R24, R26 ;  /* 0x000000181915723e */ /* 0x000fe2000480701a */
[----:B--2---:R2:W-:Y:S01]  /*2280*/  STS.128 [R0+UR8], R4 ;  /* 0x0000000400007988 */ /* 0x0045e20008000c08 */
[----:B------:R-:W-:Y:S02]  /*2290*/  F2FP.SATFINITE.E4M3.F32.PACK_AB_MERGE_C R22, R29, R28, R30 ;  /* 0x0000001c1d16723e */ /* 0x000fe4000480701e */
[----:B------:R-:W-:-:S05]  /*22a0*/  F2FP.SATFINITE.E4M3.F32.PACK_AB_MERGE_C R23, R33, R32, R34 ;  /* 0x000000202117723e */ /* 0x000fca0004807022 */
[----:B------:R2:W-:Y:S01]  /*22b0*/  STS.128 [R2+UR8], R20 ;  /* 0x0000001402007988 */ /* 0x0005e20008000c08 */
[----:B------:R3:W-:Y:S06]  /*22c0*/  MEMBAR.ALL.CTA ;  /* 0x0000000000007992 */ /* 0x0007ec0000008000 */
[----:B---3--:R-:W3:Y:S02]  /*22d0*/  FENCE.VIEW.ASYNC.S ;  /* 0x00000000000073c6 */ /* 0x008ee40000000000 */
[----:B---3--:R-:W-:Y:S06]  /*22e0*/  BAR.SYNC.DEFER_BLOCKING 0x0 ;  /* 0x0000000000007b1d */ /* 0x008fec0000010000 */
[----:B------:R2:W-:Y:S01]  /*22f0*/  @UP1 UTMASTG.2D [UR8], [UR20] ;  /* 0x00000008140013b5 */ /* 0x0005e20008008000 */
[----:B------:R0:W-:Y:S01]  /*2300*/  UTMACMDFLUSH ;  /* 0x00000000000079b7 */ /* 0x0001e20000000000 */
[----:B------:R-:W-:-:S04]  /*2310*/  DEPBAR.LE SB0, 0x0 ;  /* 0x000080000000791a */ /* 0x000fc80000000000 */
[----:B------:R-:W-:Y:S08]  /*2320*/  BAR.SYNC.DEFER_BLOCKING 0x0 ;  /* 0x0000000000007b1d */ /* 0x000ff00000010000 */
[----:B------:R-:W-:Y:S06]  /*2330*/  BAR.SYNC.DEFER_BLOCKING 0x0 ;  /* 0x0000000000007b1d */ /* 0x000fec0000010000 */
[----:B--2---:R-:W-:Y:S05]  /*2340*/  @P2 BRA `(.L_x_68) ;  /* 0x0000000000a02947 */ /* 0x004fea0003800000 */
[----:B------:R-:W2:Y:S01]  /*2350*/  S2UR UR5, SR_CgaCtaId ;  /* 0x00000000000579c3 */ /* 0x000ea20000008800 */
[----:B------:R-:W-:Y:S01]  /*2360*/  NOP ;  /* 0x0000000000007918 */ /* 0x000fe20000000000 */
[----:B------:R-:W-:Y:S01]  /*2370*/  UMOV UR4, 0x50 ;  /* 0x0000005000047882 */ /* 0x000fe20000000000 */
[----:B------:R-:W-:Y:S02]  /*2380*/  IMAD.U32 R0, RZ, RZ, UR23 ;  /* 0x00000017ff007e24 */ /* 0x000fe4000f8e00ff */
[----:B------:R-:W-:Y:S02]  /*2390*/  IMAD.MOV.U32 R3, RZ, RZ, 0x3 ;  /* 0x00000003ff037424 */ /* 0x000fe400078e00ff */
[----:B------:R-:W-:Y:S01]  /*23a0*/  IMAD.MOV.U32 R7, RZ, RZ, 0x1 ;  /* 0x00000001ff077424 */ /* 0x000fe200078e00ff */
[----:B------:R-:W-:-:S04]  /*23b0*/  LOP3.LUT R0, R0, 0xffff, RZ, 0xc0, !PT ;  /* 0x0000ffff00007812 */ /* 0x000fc800078ec0ff */
[----:B------:R-:W-:-:S05]  /*23c0*/  SHF.R.U32.HI R0, RZ, 0x5, R0 ;  /* 0x00000005ff007819 */ /* 0x000fca0000011600 */
[----:B------:R-:W-:Y:S01]  /*23d0*/  VIADD R2, R0, 0x10 ;  /* 0x0000001000027836 */ /* 0x000fe20000000000 */
[----:B------:R-:W-:Y:S01]  /*23e0*/  SHF.L.U32 R0, R3, R0, RZ ;  /* 0x0000000003007219 */ /* 0x000fe200000006ff */
[----:B--2---:R-:W-:-:S03]  /*23f0*/  ULEA UR6, UR5, UR4, 0x18 ;  /* 0x0000000405067291 */ /* 0x004fc6000f8ec0ff */
[----:B------:R-:W-:-:S04]  /*2400*/  SHF.L.U32 R3, R7, R2, RZ ;  /* 0x0000000207037219 */ /* 0x000fc800000006ff */
[----:B------:R-:W-:Y:S02]  /*2410*/  LOP3.LUT R0, R3, R0, RZ, 0xfc, !PT ;  /* 0x0000000003007212 */ /* 0x000fe400078efcff */
[----:B------:R-:W2:Y:S02]  /*2420*/  LDS R5, [UR6] ;  /* 0x00000006ff057984 */ /* 0x000ea40008000800 */
[C---:B------:R-:W-:Y:S02]  /*2430*/  LOP3.LUT R2, R0.reuse, 0xffff, RZ, 0xc0, !PT ;  /* 0x0000ffff00027812 */ /* 0x040fe400078ec0ff */
[----:B--2---:R-:W-:-:S04]  /*2440*/  LOP3.LUT R3, R0, 0xffff, R5, 0x80, !PT ;  /* 0x0000ffff00037812 */ /* 0x004fc800078e8005 */
[----:B------:R-:W-:-:S13]  /*2450*/  ISETP.NE.AND P0, PT, R3, R2, PT ;  /* 0x000000020300720c */ /* 0x000fda0003f05270 */
[----:B------:R-:W-:Y:S05]  /*2460*/  @P0 BRA `(.L_x_69) ;  /* 0x0000000000500947 */ /* 0x000fea0003800000 */
[----:B------:R-:W-:Y:S02]  /*2470*/  SHF.R.U32.HI R5, RZ, 0x10, R5 ;  /* 0x00000010ff057819 */ /* 0x000fe40000011605 */
[----:B------:R-:W-:-:S04]  /*2480*/  SHF.R.U32.HI R2, RZ, 0x10, R0 ;  /* 0x00000010ff027819 */ /* 0x000fc80000011600 */
[----:B------:R-:W-:-:S04]  /*2490*/  LOP3.LUT R5, R5, R2, RZ, 0xc0, !PT ;  /* 0x0000000205057212 */ /* 0x000fc800078ec0ff */
[----:B------:R-:W-:-:S13]  /*24a0*/  ISETP.NE.AND P0, PT, R5, R2, PT ;  /* 0x000000020500720c */ /* 0x000fda0003f05270 */
[----:B------:R-:W-:Y:S05]  /*24b0*/  @P0 BRA `(.L_x_70) ;  /* 0x0000000000300947 */ /* 0x000fea0003800000 */
[----:B------:R-:W-:Y:S01]  /*24c0*/  R2UR UR4, R0 ;  /* 0x00000000000472ca */ /* 0x000fe200000e0000 */
[----:B------:R-:W-:Y:S01]  /*24d0*/  VOTEU.ANY UR5, UPT, PT ;  /* 0x0000000000057886 */ /* 0x000fe200038e0100 */
[----:B------:R-:W2:Y:S01]  /*24e0*/  S2R R0, SR_LANEID ;  /* 0x0000000000007919 */ /* 0x000ea20000000000 */
[----:B------:R-:W-:-:S10]  /*24f0*/  UFLO.U32 UR5, UR5 ;  /* 0x00000005000572bd */ /* 0x000fd400080e0000 */
[----:B------:R-:W-:-:S06]  /*2500*/  ULOP3.LUT UR4, URZ, UR4, URZ, 0x33, !UPT ;  /* 0x00000004ff047292 */ /* 0x000fcc000f8e33ff */
[----:B------:R-:W-:-:S04]  /*2510*/  IMAD.U32 R2, RZ, RZ, UR4 ;  /* 0x00000004ff027e24 */ /* 0x000fc8000f8e00ff */
[----:B------:R-:W3:Y:S02]  /*2520*/  REDUX UR7, R2 ;  /* 0x00000000020773c4 */ /* 0x000ee40000000000 */
[----:B------:R4:W-:Y:S01]  /*2530*/  UTCATOMSWS.AND URZ, UR4 ;  /* 0x0000000400ff79e3 */ /* 0x0009e20008000000 */
[----:B--2---:R-:W-:Y:S01]  /*2540*/  ISETP.EQ.U32.AND P0, PT, R0, UR5, PT ;  /* 0x0000000500007c0c */ /* 0x004fe2000bf02070 */
[----:B---3--:R-:W-:-:S12]  /*2550*/  IMAD.U32 R0, RZ, RZ, UR7 ;  /* 0x00000007ff007e24 */ /* 0x008fd8000f8e00ff */
[----:B------:R4:W-:Y:S01]  /*2560*/  @P0 ATOMS.AND RZ, [UR6], R0 ;  /* 0x00000000ffff098c */ /* 0x0009e2000a800006 */
[----:B------:R-:W-:Y:S05]  /*2570*/  BRA `(.L_x_68) ;  /* 0x0000000000147947 */ /* 0x000fea0003800000 */
.L_x_70:
[----:B------:R-:W-:-:S07]  /*2580*/  MOV R2, 0x25a0 ;  /* 0x000025a000027802 */ /* 0x000fce0000000f00 */
[----:B-1----:R-:W-:Y:S05]  /*2590*/  CALL.REL.NOINC `($__internal_0_$__cuda_sm10x_tcgen05_guardrail_trap_col_being_dealloced_not_returned_by_alloc) ;  /* 0x0000000000447944 */ /* 0x002fea0003c00000 */
[----:B------:R-:W-:Y:S05]  /*25a0*/  BRA `(.L_x_68) ;  /* 0x0000000000087947 */ /* 0x000fea0003800000 */
.L_x_69:
[----:B------:R-:W-:-:S07]  /*25b0*/  MOV R2, 0x25d0 ;  /* 0x000025d000027802 */ /* 0x000fce0000000f00 */
[----:B-1----:R-:W-:Y:S05]  /*25c0*/  CALL.REL.NOINC `($__internal_2_$__cuda_sm10x_tcgen05_guardrail_trap_unallocated_columns_being_dealloced) ;  /* 0x0000000000507944 */ /* 0x002fea0003c00000 */
.L_x_68:
[----:B------:R-:W-:Y:S01]  /*25d0*/  NOP ;  /* 0x0000000000007918 */ /* 0x000fe20000000000 */
[----:B----4-:R-:W-:Y:S05]  /*25e0*/  EXIT ;  /* 0x000000000000794d */ /* 0x010fea0003800000 */
.L_x_57:
[----:B------:R-:W2:Y:S02]  /*25f0*/  SYNCS.PHASECHK.TRANS64.TRYWAIT P0, [UR8+0x3000], RZ ;  /* 0x003000ffff0075a7 */ /* 0x000ea40008001108 */
[----:B--2---:R-:W-:Y:S05]  /*2600*/  @!P0 BRA `(.L_x_57) ;  /* 0xfffffffc00f88947 */ /* 0x004fea000383ffff */
[----:B------:R-:W-:Y:S05]  /*2610*/  BRA `(.L_x_71) ;  /* 0xfffffff400007947 */ /* 0x000fea000383ffff */
.L_x_59:
[----:B------:R-:W2:Y:S02]  /*2620*/  SYNCS.PHASECHK.TRANS64.TRYWAIT P1, [UR8+0x3010], RZ ;  /* 0x003010ffff0075a7 */ /* 0x000ea40008021108 */
[----:B--2---:R-:W-:Y:S05]  /*2630*/  @!P1 BRA `(.L_x_59) ;  /* 0xfffffffc00f89947 */ /* 0x004fea000383ffff */
[----:B------:R-:W-:Y:S05]  /*2640*/  BRA `(.L_x_72) ;  /* 0xfffffff400507947 */ /* 0x000fea000383ffff */
.L_x_60:
[----:B------:R-:W3:Y:S02]  /*2650*/  SYNCS.PHASECHK.TRANS64.TRYWAIT P0, [UR9+0x3000], R2 ;  /* 0x00300002ff0075a7 */ /* 0x000ee40008001109 */
[----:B---3--:R-:W-:Y:S05]  /*2660*/  @!P0 BRA `(.L_x_60) ;  /* 0xfffffffc00f88947 */ /* 0x008fea000383ffff */
[----:B------:R-:W-:Y:S05]  /*2670*/  BRA `(.L_x_73) ;  /* 0xfffffff400d07947 */ /* 0x000fea000383ffff */
.L_x_62:
[----:B------:R-:W3:Y:S02]  /*2680*/  SYNCS.PHASECHK.TRANS64.TRYWAIT P0, [UR9+0x3010], R2 ;  /* 0x00301002ff0075a7 */ /* 0x000ee40008001109 */
[----:B---3--:R-:W-:Y:S05]  /*2690*/  @!P0 BRA `(.L_x_62) ;  /* 0xfffffffc00f88947 */ /* 0x008fea000383ffff */
[----:B------:R-:W-:Y:S05]  /*26a0*/  BRA `(.L_x_74) ;  /* 0xfffffff8001c7947 */ /* 0x000fea000383ffff */
        .weak           $__internal_0_$__cuda_sm10x_tcgen05_guardrail_trap_col_being_dealloced_not_returned_by_alloc
        .type           $__internal_0_$__cuda_sm10x_tcgen05_guardrail_trap_col_being_dealloced_not_returned_by_alloc,@function
        .size           $__internal_0_$__cuda_sm10x_tcgen05_guardrail_trap_col_being_dealloced_not_returned_by_alloc,($__internal_1_$__cuda_sm10x_tcgen05_guardrail_trap_phase_invalid_during_alloc - $__internal_0_$__cuda_sm10x_tcgen05_guardrail_trap_col_being_dealloced_not_returned_by_alloc)
$__internal_0_$__cuda_sm10x_tcgen05_guardrail_trap_col_being_dealloced_not_returned_by_alloc:
[----:B------:R-:W-:Y:S05]  /*26b0*/  BPT.TRAP 0x1 ;  /* 0x000000040000795c */ /* 0x000fea0000300000 */
[----:B------:R-:W-:-:S04]  /*26c0*/  IMAD.MOV.U32 R3, RZ, RZ, 0x0 ;  /* 0x00000000ff037424 */ /* 0x000fc800078e00ff */
[----:B------:R-:W-:Y:S05]  /*26d0*/  RET.REL.NODEC R2 `(gluon_tcgen05) ;  /* 0xffffffd802487950 */ /* 0x000fea0003c3ffff */
        .weak           $__internal_1_$__cuda_sm10x_tcgen05_guardrail_trap_phase_invalid_during_alloc
        .type           $__internal_1_$__cuda_sm10x_tcgen05_guardrail_trap_phase_invalid_during_alloc,@function
        .size           $__internal_1_$__cuda_sm10x_tcgen05_guardrail_trap_phase_invalid_during_alloc,($__internal_2_$__cuda_sm10x_tcgen05_guardrail_trap_unallocated_columns_being_dealloced - $__internal_1_$__cuda_sm10x_tcgen05_guardrail_trap_phase_invalid_during_alloc)
$__internal_1_$__cuda_sm10x_tcgen05_guardrail_trap_phase_invalid_during_alloc:
[----:B------:R-:W-:Y:S05]  /*26e0*/  BPT.TRAP 0x1 ;  /* 0x000000040000795c */ /* 0x000fea0000300000 */
[----:B------:R-:W-:-:S04]  /*26f0*/  IMAD.MOV.U32 R3, RZ, RZ, 0x0 ;  /* 0x00000000ff037424 */ /* 0x000fc800078e00ff */
[----:B------:R-:W-:Y:S05]  /*2700*/  RET.REL.NODEC R2 `(gluon_tcgen05) ;  /* 0xffffffd8023c7950 */ /* 0x000fea0003c3ffff */
        .weak           $__internal_2_$__cuda_sm10x_tcgen05_guardrail_trap_unallocated_columns_being_dealloced
        .type           $__internal_2_$__cuda_sm10x_tcgen05_guardrail_trap_unallocated_columns_being_dealloced,@function
        .size           $__internal_2_$__cuda_sm10x_tcgen05_guardrail_trap_unallocated_columns_being_dealloced,(.L_x_78 - $__internal_2_$__cuda_sm10x_tcgen05_guardrail_trap_unallocated_columns_being_dealloced)
$__internal_2_$__cuda_sm10x_tcgen05_guardrail_trap_unallocated_columns_being_dealloced:
[----:B------:R-:W-:Y:S05]  /*2710*/  BPT.TRAP 0x1 ;  /* 0x000000040000795c */ /* 0x000fea0000300000 */
[----:B------:R-:W-:-:S04]  /*2720*/  IMAD.MOV.U32 R3, RZ, RZ, 0x0 ;  /* 0x00000000ff037424 */ /* 0x000fc800078e00ff */
[----:B------:R-:W-:Y:S05]  /*2730*/  RET.REL.NODEC R2 `(gluon_tcgen05) ;  /* 0xffffffd802307950 */ /* 0x000fea0003c3ffff */
.L_x_75:
[----:B------:R-:W-:-:S00]  /*2740*/  BRA `(.L_x_75) ;  /* 0xfffffffc00fc7947 */ /* 0x000fc0000383ffff */
[----:B------:R-:W-:-:S00]  /*2750*/  NOP ;  /* 0x0000000000007918 */ /* 0x000fc00000000000 */
        /* <DEDUP_REMOVED lines=10> */
.L_x_78:


//--------------------- .nv.shared.gluon_tcgen05  --------------------------
	.section	.nv.shared.gluon_tcgen05,"aw",@nobits
	.sectionflags	@""
	.align	16
	.zero		1024


//--------------------- .nv.shared.reserved.0     --------------------------
	.section	.nv.shared.reserved.0,"aw",@nobits
	.align	8
	.weak		__nv_reservedSMEM_offset_0_alias
	.size		__nv_reservedSMEM_offset_0_alias, 0, 64
	.other		__nv_reservedSMEM_offset_0_alias,@"STO_CUDA_RESERVED_SHARED STV_DEFAULT"
__nv_reservedSMEM_offset_0_alias:
	.zero		0
.nv.shared.reserved.0:
	.zero		64
	.weak		__nv_reservedSMEM_allocation_phase
	.type		__nv_reservedSMEM_allocation_phase,@object
	.size		__nv_reservedSMEM_allocation_phase,(.L_0 - __nv_reservedSMEM_allocation_phase)
__nv_reservedSMEM_allocation_phase:
	.zero		1
.L_0:
	.zero		7
	.weak		__nv_reservedSMEM_devtool_atexit_pc
	.type		__nv_reservedSMEM_devtool_atexit_pc,@object
	.size		__nv_reservedSMEM_devtool_atexit_pc,(__nv_reservedSMEM_allocation_mask - __nv_reservedSMEM_devtool_atexit_pc)
__nv_reservedSMEM_devtool_atexit_pc:
	.zero		8
	.weak		__nv_reservedSMEM_allocation_mask
	.type		__nv_reservedSMEM_allocation_mask,@object
	.size		__nv_reservedSMEM_allocation_mask,(.L_2 - __nv_reservedSMEM_allocation_mask)
__nv_reservedSMEM_allocation_mask:
	.zero		4
.L_2:


//--------------------- .nv.constant0.gluon_tcgen05 --------------------------
	.section	.nv.constant0.gluon_tcgen05,"a",@progbits
	.sectionflags	@""
	.align	4
.nv.constant0.gluon_tcgen05:
	.zero		976


//--------------------- SYMBOLS --------------------------

	.type		.nv.reservedSmem.offset0,@object
	.size		.nv.reservedSmem.offset0,0x4
	.type		.nv.reservedSmem.cap,@object
	.size		.nv.reservedSmem.cap,0x4
